//
// Generated by NVIDIA NVVM Compiler
//
// Compiler Build ID: CL-36424714
// Cuda compilation tools, release 13.0, V13.0.88
// Based on NVVM 20.0.0
//

.version 9.0
.target sm_100
.address_size 64

	// .globl	_Z18int2_unpack_kernelPKhP6__halfiii
.const .align 2 .b8 c_lut[8];

.visible .entry _Z18int2_unpack_kernelPKhP6__halfiii(
	.param .u64 .ptr .align 1 _Z18int2_unpack_kernelPKhP6__halfiii_param_0,
	.param .u64 .ptr .align 1 _Z18int2_unpack_kernelPKhP6__halfiii_param_1,
	.param .u32 _Z18int2_unpack_kernelPKhP6__halfiii_param_2,
	.param .u32 _Z18int2_unpack_kernelPKhP6__halfiii_param_3,
	.param .u32 _Z18int2_unpack_kernelPKhP6__halfiii_param_4
)
.maxntid 256
{
	.reg .pred 	%p<44>;
	.reg .b16 	%rs<195>;
	.reg .b32 	%r<95>;
	.reg .b32 	%f<49>;
	.reg .b64 	%rd<51>;

	ld.param.u64 	%rd12, [_Z18int2_unpack_kernelPKhP6__halfiii_param_0];
	ld.param.u64 	%rd13, [_Z18int2_unpack_kernelPKhP6__halfiii_param_1];
	ld.param.u32 	%r18, [_Z18int2_unpack_kernelPKhP6__halfiii_param_2];
	ld.param.u32 	%r16, [_Z18int2_unpack_kernelPKhP6__halfiii_param_3];
	ld.param.u32 	%r17, [_Z18int2_unpack_kernelPKhP6__halfiii_param_4];
	cvta.to.global.u64 	%rd1, %rd13;
	cvta.to.global.u64 	%rd2, %rd12;
	mov.u32 	%r19, %ctaid.x;
	mov.u32 	%r20, %ntid.x;
	mov.u32 	%r21, %tid.x;
	mad.lo.s32 	%r22, %r19, %r20, %r21;
	mul.lo.s32 	%r1, %r17, %r18;
	shl.b32 	%r2, %r22, 2;
	setp.ge.s32 	%p1, %r2, %r1;
	@%p1 bra 	$L__BB0_75;
	add.s32 	%r3, %r2, 3;
	setp.lt.s32 	%p2, %r3, %r1;
	@%p2 bra 	$L__BB0_38;
	max.s32 	%r23, %r1, %r2;
	sub.s32 	%r4, %r23, %r2;
	setp.eq.s32 	%p3, %r4, 0;
	@%p3 bra 	$L__BB0_75;
	div.s32 	%r24, %r2, %r17;
	mul.lo.s32 	%r25, %r24, %r17;
	sub.s32 	%r26, %r2, %r25;
	shl.b32 	%r12, %r26, 2;
	cvt.s64.s32 	%rd14, %r2;
	add.s64 	%rd7, %rd2, %rd14;
	ld.global.nc.u8 	%rs9, [%rd7];
	cvt.u16.u8 	%rs5, %rs9;
	mul.lo.s32 	%r27, %r24, %r16;
	cvt.s64.s32 	%rd15, %r27;
	setp.ge.s32 	%p4, %r12, %r16;
	cvt.s64.s32 	%rd16, %r12;
	add.s64 	%rd17, %rd15, %rd16;
	shl.b64 	%rd18, %rd17, 1;
	add.s64 	%rd8, %rd1, %rd18;
	@%p4 bra 	$L__BB0_5;
	and.b16  	%rs11, %rs5, 3;
	add.s16 	%rs12, %rs11, -1;
	cvt.rn.f32.s16 	%f1, %rs12;
	// begin inline asm
	{  cvt.rn.f16.f32 %rs10, %f1;}

	// end inline asm
	st.global.u16 	[%rd8], %rs10;
$L__BB0_5:
	add.s32 	%r28, %r12, 1;
	setp.ge.s32 	%p5, %r28, %r16;
	@%p5 bra 	$L__BB0_7;
	shr.u16 	%rs14, %rs5, 2;
	and.b16  	%rs15, %rs14, 3;
	add.s16 	%rs16, %rs15, -1;
	cvt.rn.f32.s16 	%f2, %rs16;
	// begin inline asm
	{  cvt.rn.f16.f32 %rs13, %f2;}

	// end inline asm
	st.global.u16 	[%rd8+2], %rs13;
$L__BB0_7:
	add.s32 	%r29, %r12, 2;
	setp.ge.s32 	%p6, %r29, %r16;
	@%p6 bra 	$L__BB0_9;
	shr.u16 	%rs18, %rs5, 4;
	and.b16  	%rs19, %rs18, 3;
	add.s16 	%rs20, %rs19, -1;
	cvt.rn.f32.s16 	%f3, %rs20;
	// begin inline asm
	{  cvt.rn.f16.f32 %rs17, %f3;}

	// end inline asm
	st.global.u16 	[%rd8+4], %rs17;
$L__BB0_9:
	add.s32 	%r30, %r12, 3;
	setp.ge.s32 	%p7, %r30, %r16;
	@%p7 bra 	$L__BB0_11;
	and.b16  	%rs22, %rs5, 192;
	shr.u16 	%rs23, %rs22, 6;
	add.s16 	%rs24, %rs23, -1;
	cvt.rn.f32.s16 	%f4, %rs24;
	// begin inline asm
	{  cvt.rn.f16.f32 %rs21, %f4;}

	// end inline asm
	st.global.u16 	[%rd8+6], %rs21;
$L__BB0_11:
	setp.eq.s32 	%p8, %r4, 1;
	@%p8 bra 	$L__BB0_75;
	add.s32 	%r31, %r2, 1;
	div.s32 	%r32, %r31, %r17;
	mul.lo.s32 	%r33, %r32, %r17;
	sub.s32 	%r34, %r31, %r33;
	shl.b32 	%r13, %r34, 2;
	ld.global.nc.u8 	%rs25, [%rd7+1];
	cvt.u16.u8 	%rs6, %rs25;
	mul.lo.s32 	%r35, %r32, %r16;
	cvt.s64.s32 	%rd19, %r35;
	setp.ge.s32 	%p9, %r13, %r16;
	cvt.s64.s32 	%rd20, %r13;
	add.s64 	%rd21, %rd19, %rd20;
	shl.b64 	%rd22, %rd21, 1;
	add.s64 	%rd9, %rd1, %rd22;
	@%p9 bra 	$L__BB0_14;
	and.b16  	%rs27, %rs6, 3;
	add.s16 	%rs28, %rs27, -1;
	cvt.rn.f32.s16 	%f5, %rs28;
	// begin inline asm
	{  cvt.rn.f16.f32 %rs26, %f5;}

	// end inline asm
	st.global.u16 	[%rd9], %rs26;
$L__BB0_14:
	add.s32 	%r36, %r13, 1;
	setp.ge.s32 	%p10, %r36, %r16;
	@%p10 bra 	$L__BB0_16;
	shr.u16 	%rs30, %rs6, 2;
	and.b16  	%rs31, %rs30, 3;
	add.s16 	%rs32, %rs31, -1;
	cvt.rn.f32.s16 	%f6, %rs32;
	// begin inline asm
	{  cvt.rn.f16.f32 %rs29, %f6;}

	// end inline asm
	st.global.u16 	[%rd9+2], %rs29;
$L__BB0_16:
	add.s32 	%r37, %r13, 2;
	setp.ge.s32 	%p11, %r37, %r16;
	@%p11 bra 	$L__BB0_18;
	shr.u16 	%rs34, %rs6, 4;
	and.b16  	%rs35, %rs34, 3;
	add.s16 	%rs36, %rs35, -1;
	cvt.rn.f32.s16 	%f7, %rs36;
	// begin inline asm
	{  cvt.rn.f16.f32 %rs33, %f7;}

	// end inline asm
	st.global.u16 	[%rd9+4], %rs33;
$L__BB0_18:
	add.s32 	%r38, %r13, 3;
	setp.ge.s32 	%p12, %r38, %r16;
	@%p12 bra 	$L__BB0_20;
	and.b16  	%rs38, %rs6, 192;
	shr.u16 	%rs39, %rs38, 6;
	add.s16 	%rs40, %rs39, -1;
	cvt.rn.f32.s16 	%f8, %rs40;
	// begin inline asm
	{  cvt.rn.f16.f32 %rs37, %f8;}

	// end inline asm
	st.global.u16 	[%rd9+6], %rs37;
$L__BB0_20:
	setp.eq.s32 	%p13, %r4, 2;
	@%p13 bra 	$L__BB0_75;
	add.s32 	%r39, %r2, 2;
	div.s32 	%r40, %r39, %r17;
	mul.lo.s32 	%r41, %r40, %r17;
	sub.s32 	%r42, %r39, %r41;
	shl.b32 	%r14, %r42, 2;
	ld.global.nc.u8 	%rs41, [%rd7+2];
	cvt.u16.u8 	%rs7, %rs41;
	mul.lo.s32 	%r43, %r40, %r16;
	cvt.s64.s32 	%rd23, %r43;
	setp.ge.s32 	%p14, %r14, %r16;
	cvt.s64.s32 	%rd24, %r14;
	add.s64 	%rd25, %rd23, %rd24;
	shl.b64 	%rd26, %rd25, 1;
	add.s64 	%rd10, %rd1, %rd26;
	@%p14 bra 	$L__BB0_23;
	and.b16  	%rs43, %rs7, 3;
	add.s16 	%rs44, %rs43, -1;
	cvt.rn.f32.s16 	%f9, %rs44;
	// begin inline asm
	{  cvt.rn.f16.f32 %rs42, %f9;}

	// end inline asm
	st.global.u16 	[%rd10], %rs42;
$L__BB0_23:
	add.s32 	%r44, %r14, 1;
	setp.ge.s32 	%p15, %r44, %r16;
	@%p15 bra 	$L__BB0_25;
	shr.u16 	%rs46, %rs7, 2;
	and.b16  	%rs47, %rs46, 3;
	add.s16 	%rs48, %rs47, -1;
	cvt.rn.f32.s16 	%f10, %rs48;
	// begin inline asm
	{  cvt.rn.f16.f32 %rs45, %f10;}

	// end inline asm
	st.global.u16 	[%rd10+2], %rs45;
$L__BB0_25:
	add.s32 	%r45, %r14, 2;
	setp.ge.s32 	%p16, %r45, %r16;
	@%p16 bra 	$L__BB0_27;
	shr.u16 	%rs50, %rs7, 4;
	and.b16  	%rs51, %rs50, 3;
	add.s16 	%rs52, %rs51, -1;
	cvt.rn.f32.s16 	%f11, %rs52;
	// begin inline asm
	{  cvt.rn.f16.f32 %rs49, %f11;}

	// end inline asm
	st.global.u16 	[%rd10+4], %rs49;
$L__BB0_27:
	add.s32 	%r46, %r14, 3;
	setp.ge.s32 	%p17, %r46, %r16;
	@%p17 bra 	$L__BB0_29;
	and.b16  	%rs54, %rs7, 192;
	shr.u16 	%rs55, %rs54, 6;
	add.s16 	%rs56, %rs55, -1;
	cvt.rn.f32.s16 	%f12, %rs56;
	// begin inline asm
	{  cvt.rn.f16.f32 %rs53, %f12;}

	// end inline asm
	st.global.u16 	[%rd10+6], %rs53;
$L__BB0_29:
	setp.eq.s32 	%p18, %r4, 3;
	@%p18 bra 	$L__BB0_75;
	div.s32 	%r47, %r3, %r17;
	mul.lo.s32 	%r48, %r47, %r17;
	sub.s32 	%r49, %r3, %r48;
	shl.b32 	%r15, %r49, 2;
	ld.global.nc.u8 	%rs57, [%rd7+3];
	cvt.u16.u8 	%rs8, %rs57;
	mul.lo.s32 	%r50, %r47, %r16;
	cvt.s64.s32 	%rd27, %r50;
	setp.ge.s32 	%p19, %r15, %r16;
	cvt.s64.s32 	%rd28, %r15;
	add.s64 	%rd29, %rd27, %rd28;
	shl.b64 	%rd30, %rd29, 1;
	add.s64 	%rd11, %rd1, %rd30;
	@%p19 bra 	$L__BB0_32;
	and.b16  	%rs59, %rs8, 3;
	add.s16 	%rs60, %rs59, -1;
	cvt.rn.f32.s16 	%f13, %rs60;
	// begin inline asm
	{  cvt.rn.f16.f32 %rs58, %f13;}

	// end inline asm
	st.global.u16 	[%rd11], %rs58;
$L__BB0_32:
	add.s32 	%r51, %r15, 1;
	setp.ge.s32 	%p20, %r51, %r16;
	@%p20 bra 	$L__BB0_34;
	shr.u16 	%rs62, %rs8, 2;
	and.b16  	%rs63, %rs62, 3;
	add.s16 	%rs64, %rs63, -1;
	cvt.rn.f32.s16 	%f14, %rs64;
	// begin inline asm
	{  cvt.rn.f16.f32 %rs61, %f14;}

	// end inline asm
	st.global.u16 	[%rd11+2], %rs61;
$L__BB0_34:
	add.s32 	%r52, %r15, 2;
	setp.ge.s32 	%p21, %r52, %r16;
	@%p21 bra 	$L__BB0_36;
	shr.u16 	%rs66, %rs8, 4;
	and.b16  	%rs67, %rs66, 3;
	add.s16 	%rs68, %rs67, -1;
	cvt.rn.f32.s16 	%f15, %rs68;
	// begin inline asm
	{  cvt.rn.f16.f32 %rs65, %f15;}

	// end inline asm
	st.global.u16 	[%rd11+4], %rs65;
$L__BB0_36:
	add.s32 	%r53, %r15, 3;
	setp.ge.s32 	%p22, %r53, %r16;
	@%p22 bra 	$L__BB0_75;
	and.b16  	%rs70, %rs8, 192;
	shr.u16 	%rs71, %rs70, 6;
	add.s16 	%rs72, %rs71, -1;
	cvt.rn.f32.s16 	%f16, %rs72;
	// begin inline asm
	{  cvt.rn.f16.f32 %rs69, %f16;}

	// end inline asm
	st.global.u16 	[%rd11+6], %rs69;
	bra.uni 	$L__BB0_75;
$L__BB0_38:
	cvt.s64.s32 	%rd31, %r2;
	add.s64 	%rd32, %rd2, %rd31;
	ld.global.nc.u32 	%r5, [%rd32];
	div.s32 	%r54, %r2, %r17;
	mul.lo.s32 	%r55, %r54, %r17;
	sub.s32 	%r56, %r2, %r55;
	shl.b32 	%r6, %r56, 2;
	mul.lo.s32 	%r7, %r54, %r16;
	add.s32 	%r57, %r6, 16;
	setp.le.s32 	%p23, %r57, %r16;
	@%p23 bra 	$L__BB0_76;
	max.s32 	%r66, %r1, %r2;
	sub.s32 	%r8, %r66, %r2;
	setp.eq.s32 	%p24, %r8, 0;
	@%p24 bra 	$L__BB0_75;
	cvt.u16.u32 	%rs1, %r5;
	cvt.s64.s32 	%rd35, %r7;
	setp.ge.s32 	%p25, %r6, %r16;
	cvt.s64.s32 	%rd36, %r6;
	add.s64 	%rd37, %rd35, %rd36;
	shl.b64 	%rd38, %rd37, 1;
	add.s64 	%rd3, %rd1, %rd38;
	@%p25 bra 	$L__BB0_42;
	and.b16  	%rs137, %rs1, 3;
	add.s16 	%rs138, %rs137, -1;
	cvt.rn.f32.s16 	%f33, %rs138;
	// begin inline asm
	{  cvt.rn.f16.f32 %rs136, %f33;}

	// end inline asm
	st.global.u16 	[%rd3], %rs136;
$L__BB0_42:
	add.s32 	%r67, %r6, 1;
	setp.ge.s32 	%p26, %r67, %r16;
	@%p26 bra 	$L__BB0_44;
	shr.u16 	%rs140, %rs1, 2;
	and.b16  	%rs141, %rs140, 3;
	add.s16 	%rs142, %rs141, -1;
	cvt.rn.f32.s16 	%f34, %rs142;
	// begin inline asm
	{  cvt.rn.f16.f32 %rs139, %f34;}

	// end inline asm
	st.global.u16 	[%rd3+2], %rs139;
$L__BB0_44:
	add.s32 	%r68, %r6, 2;
	setp.ge.s32 	%p27, %r68, %r16;
	@%p27 bra 	$L__BB0_46;
	shr.u16 	%rs144, %rs1, 4;
	and.b16  	%rs145, %rs144, 3;
	add.s16 	%rs146, %rs145, -1;
	cvt.rn.f32.s16 	%f35, %rs146;
	// begin inline asm
	{  cvt.rn.f16.f32 %rs143, %f35;}

	// end inline asm
	st.global.u16 	[%rd3+4], %rs143;
$L__BB0_46:
	add.s32 	%r69, %r6, 3;
	setp.ge.s32 	%p28, %r69, %r16;
	@%p28 bra 	$L__BB0_48;
	and.b16  	%rs148, %rs1, 192;
	shr.u16 	%rs149, %rs148, 6;
	add.s16 	%rs150, %rs149, -1;
	cvt.rn.f32.s16 	%f36, %rs150;
	// begin inline asm
	{  cvt.rn.f16.f32 %rs147, %f36;}

	// end inline asm
	st.global.u16 	[%rd3+6], %rs147;
$L__BB0_48:
	setp.eq.s32 	%p29, %r8, 1;
	@%p29 bra 	$L__BB0_75;
	add.s32 	%r70, %r2, 1;
	div.s32 	%r71, %r70, %r17;
	mul.lo.s32 	%r72, %r71, %r17;
	sub.s32 	%r73, %r70, %r72;
	shl.b32 	%r9, %r73, 2;
	shr.u32 	%r74, %r5, 8;
	cvt.u16.u32 	%rs2, %r74;
	mul.lo.s32 	%r75, %r71, %r16;
	cvt.s64.s32 	%rd39, %r75;
	setp.ge.s32 	%p30, %r9, %r16;
	cvt.s64.s32 	%rd40, %r9;
	add.s64 	%rd41, %rd39, %rd40;
	shl.b64 	%rd42, %rd41, 1;
	add.s64 	%rd4, %rd1, %rd42;
	@%p30 bra 	$L__BB0_51;
	and.b16  	%rs152, %rs2, 3;
	add.s16 	%rs153, %rs152, -1;
	cvt.rn.f32.s16 	%f37, %rs153;
	// begin inline asm
	{  cvt.rn.f16.f32 %rs151, %f37;}

	// end inline asm
	st.global.u16 	[%rd4], %rs151;
$L__BB0_51:
	add.s32 	%r76, %r9, 1;
	setp.ge.s32 	%p31, %r76, %r16;
	@%p31 bra 	$L__BB0_53;
	shr.u16 	%rs155, %rs2, 2;
	and.b16  	%rs156, %rs155, 3;
	add.s16 	%rs157, %rs156, -1;
	cvt.rn.f32.s16 	%f38, %rs157;
	// begin inline asm
	{  cvt.rn.f16.f32 %rs154, %f38;}

	// end inline asm
	st.global.u16 	[%rd4+2], %rs154;
$L__BB0_53:
	add.s32 	%r77, %r9, 2;
	setp.ge.s32 	%p32, %r77, %r16;
	@%p32 bra 	$L__BB0_55;
	shr.u16 	%rs159, %rs2, 4;
	and.b16  	%rs160, %rs159, 3;
	add.s16 	%rs161, %rs160, -1;
	cvt.rn.f32.s16 	%f39, %rs161;
	// begin inline asm
	{  cvt.rn.f16.f32 %rs158, %f39;}

	// end inline asm
	st.global.u16 	[%rd4+4], %rs158;
$L__BB0_55:
	add.s32 	%r78, %r9, 3;
	setp.ge.s32 	%p33, %r78, %r16;
	@%p33 bra 	$L__BB0_57;
	and.b16  	%rs163, %rs2, 192;
	shr.u16 	%rs164, %rs163, 6;
	add.s16 	%rs165, %rs164, -1;
	cvt.rn.f32.s16 	%f40, %rs165;
	// begin inline asm
	{  cvt.rn.f16.f32 %rs162, %f40;}

	// end inline asm
	st.global.u16 	[%rd4+6], %rs162;
$L__BB0_57:
	setp.eq.s32 	%p34, %r8, 2;
	@%p34 bra 	$L__BB0_75;
	add.s32 	%r79, %r2, 2;
	div.s32 	%r80, %r79, %r17;
	mul.lo.s32 	%r81, %r80, %r17;
	sub.s32 	%r82, %r79, %r81;
	shl.b32 	%r10, %r82, 2;
	{ .reg .b16 tmp; mov.b32 {tmp, %rs3}, %r5; }
	mul.lo.s32 	%r83, %r80, %r16;
	cvt.s64.s32 	%rd43, %r83;
	setp.ge.s32 	%p35, %r10, %r16;
	cvt.s64.s32 	%rd44, %r10;
	add.s64 	%rd45, %rd43, %rd44;
	shl.b64 	%rd46, %rd45, 1;
	add.s64 	%rd5, %rd1, %rd46;
	@%p35 bra 	$L__BB0_60;
	and.b16  	%rs167, %rs3, 3;
	add.s16 	%rs168, %rs167, -1;
	cvt.rn.f32.s16 	%f41, %rs168;
	// begin inline asm
	{  cvt.rn.f16.f32 %rs166, %f41;}

	// end inline asm
	st.global.u16 	[%rd5], %rs166;
$L__BB0_60:
	add.s32 	%r84, %r10, 1;
	setp.ge.s32 	%p36, %r84, %r16;
	@%p36 bra 	$L__BB0_62;
	shr.u16 	%rs170, %rs3, 2;
	and.b16  	%rs171, %rs170, 3;
	add.s16 	%rs172, %rs171, -1;
	cvt.rn.f32.s16 	%f42, %rs172;
	// begin inline asm
	{  cvt.rn.f16.f32 %rs169, %f42;}

	// end inline asm
	st.global.u16 	[%rd5+2], %rs169;
$L__BB0_62:
	add.s32 	%r85, %r10, 2;
	setp.ge.s32 	%p37, %r85, %r16;
	@%p37 bra 	$L__BB0_64;
	shr.u16 	%rs174, %rs3, 4;
	and.b16  	%rs175, %rs174, 3;
	add.s16 	%rs176, %rs175, -1;
	cvt.rn.f32.s16 	%f43, %rs176;
	// begin inline asm
	{  cvt.rn.f16.f32 %rs173, %f43;}

	// end inline asm
	st.global.u16 	[%rd5+4], %rs173;
$L__BB0_64:
	add.s32 	%r86, %r10, 3;
	setp.ge.s32 	%p38, %r86, %r16;
	@%p38 bra 	$L__BB0_66;
	and.b16  	%rs178, %rs3, 192;
	shr.u16 	%rs179, %rs178, 6;
	add.s16 	%rs180, %rs179, -1;
	cvt.rn.f32.s16 	%f44, %rs180;
	// begin inline asm
	{  cvt.rn.f16.f32 %rs177, %f44;}

	// end inline asm
	st.global.u16 	[%rd5+6], %rs177;
$L__BB0_66:
	setp.eq.s32 	%p39, %r8, 3;
	@%p39 bra 	$L__BB0_75;
	div.s32 	%r87, %r3, %r17;
	mul.lo.s32 	%r88, %r87, %r17;
	sub.s32 	%r89, %r3, %r88;
	shl.b32 	%r11, %r89, 2;
	shr.u32 	%r90, %r5, 24;
	cvt.u16.u32 	%rs4, %r90;
	mul.lo.s32 	%r91, %r87, %r16;
	cvt.s64.s32 	%rd47, %r91;
	setp.ge.s32 	%p40, %r11, %r16;
	cvt.s64.s32 	%rd48, %r11;
	add.s64 	%rd49, %rd47, %rd48;
	shl.b64 	%rd50, %rd49, 1;
	add.s64 	%rd6, %rd1, %rd50;
	@%p40 bra 	$L__BB0_69;
	and.b16  	%rs182, %rs4, 3;
	add.s16 	%rs183, %rs182, -1;
	cvt.rn.f32.s16 	%f45, %rs183;
	// begin inline asm
	{  cvt.rn.f16.f32 %rs181, %f45;}

	// end inline asm
	st.global.u16 	[%rd6], %rs181;
$L__BB0_69:
	add.s32 	%r92, %r11, 1;
	setp.ge.s32 	%p41, %r92, %r16;
	@%p41 bra 	$L__BB0_71;
	shr.u16 	%rs185, %rs4, 2;
	and.b16  	%rs186, %rs185, 3;
	add.s16 	%rs187, %rs186, -1;
	cvt.rn.f32.s16 	%f46, %rs187;
	// begin inline asm
	{  cvt.rn.f16.f32 %rs184, %f46;}

	// end inline asm
	st.global.u16 	[%rd6+2], %rs184;
$L__BB0_71:
	add.s32 	%r93, %r11, 2;
	setp.ge.s32 	%p42, %r93, %r16;
	@%p42 bra 	$L__BB0_73;
	shr.u16 	%rs189, %rs4, 4;
	and.b16  	%rs190, %rs189, 3;
	add.s16 	%rs191, %rs190, -1;
	cvt.rn.f32.s16 	%f47, %rs191;
	// begin inline asm
	{  cvt.rn.f16.f32 %rs188, %f47;}

	// end inline asm
	st.global.u16 	[%rd6+4], %rs188;
$L__BB0_73:
	add.s32 	%r94, %r11, 3;
	setp.ge.s32 	%p43, %r94, %r16;
	@%p43 bra 	$L__BB0_75;
	shr.u16 	%rs193, %rs4, 6;
	add.s16 	%rs194, %rs193, -1;
	cvt.rn.f32.s16 	%f48, %rs194;
	// begin inline asm
	{  cvt.rn.f16.f32 %rs192, %f48;}

	// end inline asm
	st.global.u16 	[%rd6+6], %rs192;
$L__BB0_75:
	ret;
$L__BB0_76:
	add.s32 	%r58, %r6, %r7;
	mul.wide.s32 	%rd33, %r58, 2;
	add.s64 	%rd34, %rd1, %rd33;
	cvt.u16.u32 	%rs89, %r5;
	and.b16  	%rs90, %rs89, 192;
	and.b16  	%rs91, %rs89, 3;
	add.s16 	%rs92, %rs91, -1;
	shr.u16 	%rs93, %rs89, 2;
	and.b16  	%rs94, %rs93, 3;
	add.s16 	%rs95, %rs94, -1;
	shr.u16 	%rs96, %rs89, 4;
	and.b16  	%rs97, %rs96, 3;
	add.s16 	%rs98, %rs97, -1;
	shr.u16 	%rs99, %rs90, 6;
	add.s16 	%rs100, %rs99, -1;
	cvt.rn.f32.s16 	%f17, %rs92;
	// begin inline asm
	{  cvt.rn.f16.f32 %rs73, %f17;}

	// end inline asm
	st.global.u16 	[%rd34], %rs73;
	cvt.rn.f32.s16 	%f18, %rs95;
	// begin inline asm
	{  cvt.rn.f16.f32 %rs74, %f18;}

	// end inline asm
	st.global.u16 	[%rd34+2], %rs74;
	cvt.rn.f32.s16 	%f19, %rs98;
	// begin inline asm
	{  cvt.rn.f16.f32 %rs75, %f19;}

	// end inline asm
	st.global.u16 	[%rd34+4], %rs75;
	cvt.rn.f32.s16 	%f20, %rs100;
	// begin inline asm
	{  cvt.rn.f16.f32 %rs76, %f20;}

	// end inline asm
	st.global.u16 	[%rd34+6], %rs76;
	shr.u32 	%r59, %r5, 8;
	cvt.u16.u32 	%rs101, %r59;
	and.b16  	%rs102, %rs101, 192;
	and.b16  	%rs103, %rs101, 3;
	add.s16 	%rs104, %rs103, -1;
	shr.u16 	%rs105, %rs101, 2;
	and.b16  	%rs106, %rs105, 3;
	add.s16 	%rs107, %rs106, -1;
	shr.u16 	%rs108, %rs101, 4;
	and.b16  	%rs109, %rs108, 3;
	add.s16 	%rs110, %rs109, -1;
	shr.u16 	%rs111, %rs102, 6;
	add.s16 	%rs112, %rs111, -1;
	cvt.rn.f32.s16 	%f21, %rs104;
	// begin inline asm
	{  cvt.rn.f16.f32 %rs77, %f21;}

	// end inline asm
	st.global.u16 	[%rd34+8], %rs77;
	cvt.rn.f32.s16 	%f22, %rs107;
	// begin inline asm
	{  cvt.rn.f16.f32 %rs78, %f22;}

	// end inline asm
	st.global.u16 	[%rd34+10], %rs78;
	cvt.rn.f32.s16 	%f23, %rs110;
	// begin inline asm
	{  cvt.rn.f16.f32 %rs79, %f23;}

	// end inline asm
	st.global.u16 	[%rd34+12], %rs79;
	cvt.rn.f32.s16 	%f24, %rs112;
	// begin inline asm
	{  cvt.rn.f16.f32 %rs80, %f24;}

	// end inline asm
	st.global.u16 	[%rd34+14], %rs80;
	{ .reg .b16 tmp; mov.b32 {tmp, %rs113}, %r5; }
	and.b16  	%rs114, %rs113, 192;
	and.b16  	%rs115, %rs113, 3;
	add.s16 	%rs116, %rs115, -1;
	shr.u32 	%r60, %r5, 18;
	cvt.u16.u32 	%rs117, %r60;
	and.b16  	%rs118, %rs117, 3;
	add.s16 	%rs119, %rs118, -1;
	shr.u32 	%r61, %r5, 20;
	cvt.u16.u32 	%rs120, %r61;
	and.b16  	%rs121, %rs120, 3;
	add.s16 	%rs122, %rs121, -1;
	shr.u16 	%rs123, %rs114, 6;
	add.s16 	%rs124, %rs123, -1;
	cvt.rn.f32.s16 	%f25, %rs116;
	// begin inline asm
	{  cvt.rn.f16.f32 %rs81, %f25;}

	// end inline asm
	st.global.u16 	[%rd34+16], %rs81;
	cvt.rn.f32.s16 	%f26, %rs119;
	// begin inline asm
	{  cvt.rn.f16.f32 %rs82, %f26;}

	// end inline asm
	st.global.u16 	[%rd34+18], %rs82;
	cvt.rn.f32.s16 	%f27, %rs122;
	// begin inline asm
	{  cvt.rn.f16.f32 %rs83, %f27;}

	// end inline asm
	st.global.u16 	[%rd34+20], %rs83;
	cvt.rn.f32.s16 	%f28, %rs124;
	// begin inline asm
	{  cvt.rn.f16.f32 %rs84, %f28;}

	// end inline asm
	st.global.u16 	[%rd34+22], %rs84;
	shr.u32 	%r62, %r5, 24;
	cvt.u16.u32 	%rs125, %r62;
	and.b16  	%rs126, %rs125, 3;
	add.s16 	%rs127, %rs126, -1;
	shr.u32 	%r63, %r5, 26;
	cvt.u16.u32 	%rs128, %r63;
	and.b16  	%rs129, %rs128, 3;
	add.s16 	%rs130, %rs129, -1;
	shr.u32 	%r64, %r5, 28;
	cvt.u16.u32 	%rs131, %r64;
	and.b16  	%rs132, %rs131, 3;
	add.s16 	%rs133, %rs132, -1;
	shr.u32 	%r65, %r5, 30;
	cvt.u16.u32 	%rs134, %r65;
	add.s16 	%rs135, %rs134, -1;
	cvt.rn.f32.s16 	%f29, %rs127;
	// begin inline asm
	{  cvt.rn.f16.f32 %rs85, %f29;}

	// end inline asm
	st.global.u16 	[%rd34+24], %rs85;
	cvt.rn.f32.s16 	%f30, %rs130;
	// begin inline asm
	{  cvt.rn.f16.f32 %rs86, %f30;}

	// end inline asm
	st.global.u16 	[%rd34+26], %rs86;
	cvt.rn.f32.s16 	%f31, %rs133;
	// begin inline asm
	{  cvt.rn.f16.f32 %rs87, %f31;}

	// end inline asm
	st.global.u16 	[%rd34+28], %rs87;
	cvt.rn.f32.s16 	%f32, %rs135;
	// begin inline asm
	{  cvt.rn.f16.f32 %rs88, %f32;}

	// end inline asm
	st.global.u16 	[%rd34+30], %rs88;
	bra.uni 	$L__BB0_75;

}


// ===== COMPILED SASS (sm_100) =====

	.target	sm_100

	.elftype	@"ET_EXEC"


//--------------------- .note.nv.tkinfo           --------------------------
	.section	.note.nv.tkinfo,"",@"SHT_NOTE"
	.sectionflags	@"SHF_NOTE_NV_TKINFO"
	.tkinfo
        /*0018*/ 	.word	0x00000002
        /*0030*/ 	.string	""
        /*0030*/ 	.string	"ptxas"
        /*0030*/ 	.string	"Cuda compilation tools, release 13.0, V13.0.88"
        /*0030*/ 	.string	"Build cuda_13.0.r13.0/compiler.36424714_0"
        /*0030*/ 	.string	"-arch sm_100 -m 64 "



//--------------------- .note.nv.cuinfo           --------------------------
	.section	.note.nv.cuinfo,"",@"SHT_NOTE"
	.sectionflags	@"SHF_NOTE_NV_CUINFO"
        /*0018*/ 	.short	0x0002
        /*001a*/ 	.short	0x0064
        /*001c*/ 	.short	0x0082
	.zero		2


//--------------------- .nv.info                  --------------------------
	.section	.nv.info,"",@"SHT_CUDA_INFO"
	.align	4


	//----- nvinfo : EIATTR_REGCOUNT
	.align		4
        /*0000*/ 	.byte	0x04, 0x2f
        /*0002*/ 	.short	(.L_2 - .L_1)
	.align		4
.L_1:
        /*0004*/ 	.word	index@(_Z18int2_unpack_kernelPKhP6__halfiii)
        /*0008*/ 	.word	0x00000019


	//----- nvinfo : EIATTR_FRAME_SIZE
	.align		4
.L_2:
        /*000c*/ 	.byte	0x04, 0x11
        /*000e*/ 	.short	(.L_4 - .L_3)
	.align		4
.L_3:
        /*0010*/ 	.word	index@(_Z18int2_unpack_kernelPKhP6__halfiii)
        /*0014*/ 	.word	0x00000000


	//----- nvinfo : EIATTR_MIN_STACK_SIZE
	.align		4
.L_4:
        /*0018*/ 	.byte	0x04, 0x12
        /*001a*/ 	.short	(.L_6 - .L_5)
	.align		4
.L_5:
        /*001c*/ 	.word	index@(_Z18int2_unpack_kernelPKhP6__halfiii)
        /*0020*/ 	.word	0x00000000
.L_6:


//--------------------- .nv.compat                --------------------------
	.section	.nv.compat,"",@"SHT_CUDA_COMPAT_INFO"
	.align	4
        /*0000*/ 	.byte	0x02, 0x09, 0x00, 0x00, 0x02, 0x02, 0x01, 0x00, 0x02, 0x05, 0x05, 0x00, 0x03, 0x07, 0x01, 0x01
        /*0010*/ 	.byte	0x02, 0x03, 0x00, 0x00, 0x02, 0x06, 0x01, 0x00, 0x04, 0x0b, 0x08, 0x00, 0x09, 0x00, 0x00, 0x00
        /*0020*/ 	.byte	0x00, 0x00, 0x00, 0x00


//--------------------- .nv.info._Z18int2_unpack_kernelPKhP6__halfiii --------------------------
	.section	.nv.info._Z18int2_unpack_kernelPKhP6__halfiii,"",@"SHT_CUDA_INFO"
	.sectionflags	@""
	.align	4


	//----- nvinfo : EIATTR_CUDA_API_VERSION
	.align		4
        /*0000*/ 	.byte	0x04, 0x37
        /*0002*/ 	.short	(.L_8 - .L_7)
.L_7:
        /*0004*/ 	.word	0x00000082


	//----- nvinfo : EIATTR_KPARAM_INFO
	.align		4
.L_8:
        /*0008*/ 	.byte	0x04, 0x17
        /*000a*/ 	.short	(.L_10 - .L_9)
.L_9:
        /*000c*/ 	.word	0x00000000
        /*0010*/ 	.short	0x0004
        /*0012*/ 	.short	0x0018
        /*0014*/ 	.byte	0x00, 0xf0, 0x11, 0x00


	//----- nvinfo : EIATTR_KPARAM_INFO
	.align		4
.L_10:
        /*0018*/ 	.byte	0x04, 0x17
        /*001a*/ 	.short	(.L_12 - .L_11)
.L_11:
        /*001c*/ 	.word	0x00000000
        /*0020*/ 	.short	0x0003
        /*0022*/ 	.short	0x0014
        /*0024*/ 	.byte	0x00, 0xf0, 0x11, 0x00


	//----- nvinfo : EIATTR_KPARAM_INFO
	.align		4
.L_12:
        /*0028*/ 	.byte	0x04, 0x17
        /*002a*/ 	.short	(.L_14 - .L_13)
.L_13:
        /*002c*/ 	.word	0x00000000
        /*0030*/ 	.short	0x0002
        /*0032*/ 	.short	0x0010
        /*0034*/ 	.byte	0x00, 0xf0, 0x11, 0x00


	//----- nvinfo : EIATTR_KPARAM_INFO
	.align		4
.L_14:
        /*0038*/ 	.byte	0x04, 0x17
        /*003a*/ 	.short	(.L_16 - .L_15)
.L_15:
        /*003c*/ 	.word	0x00000000
        /*0040*/ 	.short	0x0001
        /*0042*/ 	.short	0x0008
        /*0044*/ 	.byte	0x00, 0xf5, 0x21, 0x00


	//----- nvinfo : EIATTR_KPARAM_INFO
	.align		4
.L_16:
        /*0048*/ 	.byte	0x04, 0x17
        /*004a*/ 	.short	(.L_18 - .L_17)
.L_17:
        /*004c*/ 	.word	0x00000000
        /*0050*/ 	.short	0x0000
        /*0052*/ 	.short	0x0000
        /*0054*/ 	.byte	0x00, 0xf5, 0x21, 0x00


	//----- nvinfo : EIATTR_SPARSE_MMA_MASK
	.align		4
.L_18:
        /*0058*/ 	.byte	0x03, 0x50
        /*005a*/ 	.short	0x0000


	//----- nvinfo : EIATTR_MAXREG_COUNT
	.align		4
        /*005c*/ 	.byte	0x03, 0x1b
        /*005e*/ 	.short	0x00ff


	//----- nvinfo : EIATTR_MERCURY_ISA_VERSION
	.align		4
        /*0060*/ 	.byte	0x03, 0x5f
        /*0062*/ 	.short	0x0101


	//----- nvinfo : EIATTR_VRC_CTA_INIT_COUNT
	.align		4
        /*0064*/ 	.byte	0x02, 0x4a
	.zero		1
	.zero		1


	//----- nvinfo : EIATTR_EXIT_INSTR_OFFSETS
	.align		4
        /*0068*/ 	.byte	0x04, 0x1c
        /*006a*/ 	.short	(.L_20 - .L_19)


	//   ....[0]....
.L_19:
        /*006c*/ 	.word	0x000000a0


	//   ....[1]....
        /*0070*/ 	.word	0x00000120


	//   ....[2]....
        /*0074*/ 	.word	0x00000580


	//   ....[3]....
        /*0078*/ 	.word	0x000008f0


	//   ....[4]....
        /*007c*/ 	.word	0x00000c60


	//   ....[5]....
        /*0080*/ 	.word	0x00000f60


	//   ....[6]....
        /*0084*/ 	.word	0x00000fc0


	//   ....[7]....
        /*0088*/ 	.word	0x00001240


	//   ....[8]....
        /*008c*/ 	.word	0x000014b0


	//   ....[9]....
        /*0090*/ 	.word	0x00001850


	//   ....[10]....
        /*0094*/ 	.word	0x00001be0


	//   ....[11]....
        /*0098*/ 	.word	0x00001ee0


	//   ....[12]....
        /*009c*/ 	.word	0x00001f30


	//   ....[13]....
        /*00a0*/ 	.word	0x00002540


	//----- nvinfo : EIATTR_MAX_THREADS
	.align		4
.L_20:
        /*00a4*/ 	.byte	0x04, 0x05
        /*00a6*/ 	.short	(.L_22 - .L_21)
.L_21:
        /*00a8*/ 	.word	0x00000100
        /*00ac*/ 	.word	0x00000001
        /*00b0*/ 	.word	0x00000001


	//----- nvinfo : EIATTR_CRS_STACK_SIZE
	.align		4
.L_22:
        /*00b4*/ 	.byte	0x04, 0x1e
        /*00b6*/ 	.short	(.L_24 - .L_23)
.L_23:
        /*00b8*/ 	.word	0x00000000


	//----- nvinfo : EIATTR_CBANK_PARAM_SIZE
	.align		4
.L_24:
        /*00bc*/ 	.byte	0x03, 0x19
        /*00be*/ 	.short	0x001c


	//----- nvinfo : EIATTR_PARAM_CBANK
	.align		4
        /*00c0*/ 	.byte	0x04, 0x0a
        /*00c2*/ 	.short	(.L_26 - .L_25)
	.align		4
.L_25:
        /*00c4*/ 	.word	index@(.nv.constant0._Z18int2_unpack_kernelPKhP6__halfiii)
        /*00c8*/ 	.short	0x0380
        /*00ca*/ 	.short	0x001c


	//----- nvinfo : EIATTR_SW_WAR
	.align		4
.L_26:
        /*00cc*/ 	.byte	0x04, 0x36
        /*00ce*/ 	.short	(.L_28 - .L_27)
.L_27:
        /*00d0*/ 	.word	0x00000008
.L_28:


//--------------------- .nv.callgraph             --------------------------
	.section	.nv.callgraph,"",@"SHT_CUDA_CALLGRAPH"
	.align	4
	.sectionentsize	8
	.align		4
        /*0000*/ 	.word	0x00000000
	.align		4
        /*0004*/ 	.word	0xffffffff
	.align		4
        /*0008*/ 	.word	0x00000000
	.align		4
        /*000c*/ 	.word	0xfffffffe
	.align		4
        /*0010*/ 	.word	0x00000000
	.align		4
        /*0014*/ 	.word	0xfffffffd
	.align		4
        /*0018*/ 	.word	0x00000000
	.align		4
        /*001c*/ 	.word	0xfffffffc


//--------------------- .nv.constant3             --------------------------
	.section	.nv.constant3,"a",@progbits
	.align	2
.nv.constant3:
	.type		c_lut,@object
	.size		c_lut,(.L_0 - c_lut)
c_lut:
	.zero		8
.L_0:


//--------------------- .text._Z18int2_unpack_kernelPKhP6__halfiii --------------------------
	.section	.text._Z18int2_unpack_kernelPKhP6__halfiii,"ax",@progbits
	.align	128
        .global         _Z18int2_unpack_kernelPKhP6__halfiii
        .type           _Z18int2_unpack_kernelPKhP6__halfiii,@function
        .size           _Z18int2_unpack_kernelPKhP6__halfiii,(.L_x_3 - _Z18int2_unpack_kernelPKhP6__halfiii)
        .other          _Z18int2_unpack_kernelPKhP6__halfiii,@"STO_CUDA_ENTRY STV_DEFAULT"
_Z18int2_unpack_kernelPKhP6__halfiii:
.text._Z18int2_unpack_kernelPKhP6__halfiii:
[----:B------:R-:W-:Y:S01]  /*0000*/  LDC R1, c[0x0][0x37c] ;  /* 0x0000df00ff017b82 */ /* 0x000fe20000000800 */
[----:B------:R-:W0:Y:S07]  /*0010*/  S2R R2, SR_TID.X ;  /* 0x0000000000027919 */ /* 0x000e2e0000002100 */
[----:B------:R-:W0:Y:S01]  /*0020*/  S2UR UR4, SR_CTAID.X ;  /* 0x00000000000479c3 */ /* 0x000e220000002500 */
[----:B------:R-:W1:Y:S07]  /*0030*/  LDCU UR5, c[0x0][0x390] ;  /* 0x00007200ff0577ac */ /* 0x000e6e0008000800 */
[----:B------:R-:W0:Y:S08]  /*0040*/  LDC R11, c[0x0][0x360] ;  /* 0x0000d800ff0b7b82 */ /* 0x000e300000000800 */
[----:B------:R-:W1:Y:S01]  /*0050*/  LDC R0, c[0x0][0x398] ;  /* 0x0000e600ff007b82 */ /* 0x000e620000000800 */
[----:B0-----:R-:W-:-:S04]  /*0060*/  IMAD R11, R11, UR4, R2 ;  /* 0x000000040b0b7c24 */ /* 0x001fc8000f8e0202 */
[----:B------:R-:W-:Y:S02]  /*0070*/  IMAD.SHL.U32 R11, R11, 0x4, RZ ;  /* 0x000000040b0b7824 */ /* 0x000fe400078e00ff */
[----:B-1----:R-:W-:-:S05]  /*0080*/  IMAD R2, R0, UR5, RZ ;  /* 0x0000000500027c24 */ /* 0x002fca000f8e02ff */
[----:B------:R-:W-:-:S13]  /*0090*/  ISETP.GE.AND P0, PT, R11, R2, PT ;  /* 0x000000020b00720c */ /* 0x000fda0003f06270 */
[----:B------:R-:W-:Y:S05]  /*00a0*/  @P0 EXIT ;  /* 0x000000000000094d */ /* 0x000fea0003800000 */
[----:B------:R-:W-:Y:S01]  /*00b0*/  VIADD R7, R11, 0x3 ;  /* 0x000000030b077836 */ /* 0x000fe20000000000 */
[----:B------:R-:W0:Y:S04]  /*00c0*/  LDCU.64 UR4, c[0x0][0x358] ;  /* 0x00006b00ff0477ac */ /* 0x000e280008000a00 */
[----:B------:R-:W-:-:S13]  /*00d0*/  ISETP.GE.AND P0, PT, R7, R2, PT ;  /* 0x000000020700720c */ /* 0x000fda0003f06270 */
[----:B------:R-:W-:Y:S05]  /*00e0*/  @!P0 BRA `(.L_x_0) ;  /* 0x0000000c00b88947 */ /* 0x000fea0003800000 */
[----:B------:R-:W-:-:S05]  /*00f0*/  VIMNMX R12, PT, PT, R2, R11, !PT ;  /* 0x0000000b020c7248 */ /* 0x000fca0007fe0100 */
[----:B------:R-:W-:-:S05]  /*0100*/  IMAD.IADD R12, R12, 0x1, -R11 ;  /* 0x000000010c0c7824 */ /* 0x000fca00078e0a0b */
[----:B------:R-:W-:-:S13]  /*0110*/  ISETP.NE.AND P0, PT, R12, RZ, PT ;  /* 0x000000ff0c00720c */ /* 0x000fda0003f05270 */
[----:B0-----:R-:W-:Y:S05]  /*0120*/  @!P0 EXIT ;  /* 0x000000000000894d */ /* 0x001fea0003800000 */
[----:B------:R-:W0:Y:S01]  /*0130*/  LDC.64 R4, c[0x0][0x380] ;  /* 0x0000e000ff047b82 */ /* 0x000e220000000a00 */
[----:B------:R-:W-:Y:S02]  /*0140*/  IABS R10, R0 ;  /* 0x00000000000a7213 */ /* 0x000fe40000000000 */
[----:B------:R-:W-:-:S05]  /*0150*/  IABS R15, R11 ;  /* 0x0000000b000f7213 */ /* 0x000fca0000000000 */
[----:B------:R-:W1:Y:S01]  /*0160*/  LDC R8, c[0x0][0x394] ;  /* 0x0000e500ff087b82 */ /* 0x000e620000000800 */
[----:B0-----:R-:W-:-:S04]  /*0170*/  IADD3 R4, P0, PT, R11, R4, RZ ;  /* 0x000000040b047210 */ /* 0x001fc80007f1e0ff */
[----:B------:R-:W-:-:S05]  /*0180*/  LEA.HI.X.SX32 R5, R11, R5, 0x1, P0 ;  /* 0x000000050b057211 */ /* 0x000fca00000f0eff */
[----:B------:R-:W2:Y:S01]  /*0190*/  LDG.E.U8.CONSTANT R13, desc[UR4][R4.64] ;  /* 0x00000004040d7981 */ /* 0x000ea2000c1e9100 */
[----:B------:R-:W0:Y:S08]  /*01a0*/  I2F.RP R6, R10 ;  /* 0x0000000a00067306 */ /* 0x000e300000209400 */
[----:B0-----:R-:W0:Y:S02]  /*01b0*/  MUFU.RCP R6, R6 ;  /* 0x0000000600067308 */ /* 0x001e240000001000 */
[----:B0-----:R-:W-:-:S06]  /*01c0*/  VIADD R2, R6, 0xffffffe ;  /* 0x0ffffffe06027836 */ /* 0x001fcc0000000000 */
[----:B------:R0:W3:Y:S02]  /*01d0*/  F2I.FTZ.U32.TRUNC.NTZ R3, R2 ;  /* 0x0000000200037305 */ /* 0x0000e4000021f000 */
[----:B0-----:R-:W-:Y:S02]  /*01e0*/  IMAD.MOV.U32 R2, RZ, RZ, RZ ;  /* 0x000000ffff027224 */ /* 0x001fe400078e00ff */
[----:B---3--:R-:W-:-:S04]  /*01f0*/  IMAD.MOV R9, RZ, RZ, -R3 ;  /* 0x000000ffff097224 */ /* 0x008fc800078e0a03 */
[----:B------:R-:W-:-:S04]  /*0200*/  IMAD R9, R9, R10, RZ ;  /* 0x0000000a09097224 */ /* 0x000fc800078e02ff */
[----:B------:R-:W-:Y:S01]  /*0210*/  IMAD.HI.U32 R9, R3, R9, R2 ;  /* 0x0000000903097227 */ /* 0x000fe200078e0002 */
[----:B------:R-:W-:-:S04]  /*0220*/  LOP3.LUT R2, R11, R0, RZ, 0x3c, !PT ;  /* 0x000000000b027212 */ /* 0x000fc800078e3cff */
[----:B------:R-:W-:Y:S01]  /*0230*/  ISETP.GE.AND P2, PT, R2, RZ, PT ;  /* 0x000000ff0200720c */ /* 0x000fe20003f46270 */
[----:B------:R-:W-:-:S04]  /*0240*/  IMAD.HI.U32 R3, R9, R15, RZ ;  /* 0x0000000f09037227 */ /* 0x000fc800078e00ff */
[----:B------:R-:W-:-:S04]  /*0250*/  IMAD.MOV R6, RZ, RZ, -R3 ;  /* 0x000000ffff067224 */ /* 0x000fc800078e0a03 */
[----:B------:R-:W-:Y:S01]  /*0260*/  IMAD R15, R10, R6, R15 ;  /* 0x000000060a0f7224 */ /* 0x000fe200078e020f */
[----:B------:R-:W-:-:S04]  /*0270*/  LOP3.LUT R6, RZ, R0, RZ, 0x33, !PT ;  /* 0x00000000ff067212 */ /* 0x000fc800078e33ff */
[----:B------:R-:W-:-:S13]  /*0280*/  ISETP.GT.U32.AND P1, PT, R10, R15, PT ;  /* 0x0000000f0a00720c */ /* 0x000fda0003f24070 */
[----:B------:R-:W-:Y:S02]  /*0290*/  @!P1 IMAD.IADD R15, R15, 0x1, -R10 ;  /* 0x000000010f0f9824 */ /* 0x000fe400078e0a0a */
[----:B------:R-:W-:-:S03]  /*02a0*/  @!P1 VIADD R3, R3, 0x1 ;  /* 0x0000000103039836 */ /* 0x000fc60000000000 */
[----:B------:R-:W-:-:S13]  /*02b0*/  ISETP.GE.U32.AND P0, PT, R15, R10, PT ;  /* 0x0000000a0f00720c */ /* 0x000fda0003f06070 */
[----:B------:R-:W-:Y:S01]  /*02c0*/  @P0 VIADD R3, R3, 0x1 ;  /* 0x0000000103030836 */ /* 0x000fe20000000000 */
[----:B------:R-:W-:-:S03]  /*02d0*/  ISETP.NE.AND P0, PT, R0, RZ, PT ;  /* 0x000000ff0000720c */ /* 0x000fc60003f05270 */
[----:B------:R-:W-:-:S05]  /*02e0*/  @!P2 IMAD.MOV R3, RZ, RZ, -R3 ;  /* 0x000000ffff03a224 */ /* 0x000fca00078e0a03 */
[----:B------:R-:W-:-:S05]  /*02f0*/  SEL R17, R6, R3, !P0 ;  /* 0x0000000306117207 */ /* 0x000fca0004000000 */
[----:B------:R-:W-:-:S04]  /*0300*/  IMAD.MOV R15, RZ, RZ, -R17 ;  /* 0x000000ffff0f7224 */ /* 0x000fc800078e0a11 */
[----:B------:R-:W-:-:S04]  /*0310*/  IMAD R15, R0, R15, R11 ;  /* 0x0000000f000f7224 */ /* 0x000fc800078e020b */
[----:B------:R-:W-:-:S04]  /*0320*/  IMAD.SHL.U32 R15, R15, 0x4, RZ ;  /* 0x000000040f0f7824 */ /* 0x000fc800078e00ff */
[C---:B------:R-:W-:Y:S01]  /*0330*/  VIADD R3, R15.reuse, 0x1 ;  /* 0x000000010f037836 */ /* 0x040fe20000000000 */
[C---:B-1----:R-:W-:Y:S01]  /*0340*/  ISETP.GE.AND P1, PT, R15.reuse, R8, PT ;  /* 0x000000080f00720c */ /* 0x042fe20003f26270 */
[----:B------:R-:W-:-:S03]  /*0350*/  VIADD R19, R15, 0x3 ;  /* 0x000000030f137836 */ /* 0x000fc60000000000 */
[-C--:B------:R-:W-:Y:S01]  /*0360*/  ISETP.GE.AND P3, PT, R3, R8.reuse, PT ;  /* 0x000000080300720c */ /* 0x080fe20003f66270 */
[----:B------:R-:W-:Y:S01]  /*0370*/  VIADD R3, R15, 0x2 ;  /* 0x000000020f037836 */ /* 0x000fe20000000000 */
[----:B------:R-:W-:-:S04]  /*0380*/  ISETP.GE.AND P4, PT, R19, R8, PT ;  /* 0x000000081300720c */ /* 0x000fc80003f86270 */
[----:B------:R-:W-:-:S03]  /*0390*/  ISETP.GE.AND P2, PT, R3, R8, PT ;  /* 0x000000080300720c */ /* 0x000fc60003f46270 */
[----:B--2---:R-:W-:-:S04]  /*03a0*/  @!P1 LOP3.LUT R2, R13, 0x3, RZ, 0xc0, !PT ;  /* 0x000000030d029812 */ /* 0x004fc800078ec0ff */
[----:B------:R-:W-:-:S06]  /*03b0*/  @!P3 SHF.R.U32.HI R14, RZ, 0x2, R13 ;  /* 0x00000002ff0eb819 */ /* 0x000fcc000001160d */
[----:B------:R-:W-:Y:S01]  /*03c0*/  @!P2 SHF.R.U32.HI R19, RZ, 0x4, R13 ;  /* 0x00000004ff13a819 */ /* 0x000fe2000001160d */
[----:B------:R-:W-:Y:S01]  /*03d0*/  @!P1 VIADD R16, R2, 0xffffffff ;  /* 0xffffffff02109836 */ /* 0x000fe20000000000 */
[----:B------:R-:W-:Y:S01]  /*03e0*/  @!P3 LOP3.LUT R14, R14, 0x3, RZ, 0xc0, !PT ;  /* 0x000000030e0eb812 */ /* 0x000fe200078ec0ff */
[----:B------:R-:W0:Y:S01]  /*03f0*/  LDC.64 R2, c[0x0][0x388] ;  /* 0x0000e200ff027b82 */ /* 0x000e220000000a00 */
[----:B------:R-:W-:Y:S02]  /*0400*/  @!P2 LOP3.LUT R19, R19, 0x3, RZ, 0xc0, !PT ;  /* 0x000000031313a812 */ /* 0x000fe400078ec0ff */
[----:B------:R-:W-:Y:S01]  /*0410*/  @!P4 LOP3.LUT R18, R13, 0xc0, RZ, 0xc0, !PT ;  /* 0x000000c00d12c812 */ /* 0x000fe200078ec0ff */
[----:B------:R-:W-:Y:S01]  /*0420*/  @!P3 VIADD R13, R14, 0xffffffff ;  /* 0xffffffff0e0db836 */ /* 0x000fe20000000000 */
[----:B------:R-:W1:Y:S01]  /*0430*/  @!P1 I2F.S16 R16, R16 ;  /* 0x0000001000109306 */ /* 0x000e620000101400 */
[----:B------:R-:W-:Y:S01]  /*0440*/  IMAD R14, R17, R8, RZ ;  /* 0x00000008110e7224 */ /* 0x000fe200078e02ff */
[----:B------:R-:W-:Y:S01]  /*0450*/  @!P4 LEA.HI R18, R18, 0xffffffff, RZ, 0x1a ;  /* 0xffffffff1212c811 */ /* 0x000fe200078fd0ff */
[----:B------:R-:W-:Y:S01]  /*0460*/  @!P2 VIADD R19, R19, 0xffffffff ;  /* 0xffffffff1313a836 */ /* 0x000fe20000000000 */
[----:B------:R-:W-:-:S02]  /*0470*/  SHF.R.S32.HI R17, RZ, 0x1f, R15 ;  /* 0x0000001fff117819 */ /* 0x000fc4000001140f */
[----:B------:R-:W-:Y:S02]  /*0480*/  IADD3 R15, P5, PT, R15, R14, RZ ;  /* 0x0000000e0f0f7210 */ /* 0x000fe40007fbe0ff */
[----:B------:R-:W2:Y:S02]  /*0490*/  @!P4 I2F.S16 R18, R18 ;  /* 0x000000120012c306 */ /* 0x000ea40000101400 */
[----:B------:R-:W-:Y:S02]  /*04a0*/  LEA.HI.X.SX32 R20, R14, R17, 0x1, P5 ;  /* 0x000000110e147211 */ /* 0x000fe400028f0eff */
[----:B-1----:R-:W-:-:S04]  /*04b0*/  @!P1 F2FP.F16.F32.PACK_AB R16, RZ, R16 ;  /* 0x00000010ff10923e */ /* 0x002fc800000000ff */
[----:B------:R-:W1:Y:S01]  /*04c0*/  @!P3 I2F.S16 R13, R13 ;  /* 0x0000000d000db306 */ /* 0x000e620000101400 */
[----:B0-----:R-:W-:-:S04]  /*04d0*/  LEA R14, P5, R15, R2, 0x1 ;  /* 0x000000020f0e7211 */ /* 0x001fc800078a08ff */
[----:B------:R-:W-:-:S03]  /*04e0*/  LEA.HI.X R15, R15, R3, R20, 0x1, P5 ;  /* 0x000000030f0f7211 */ /* 0x000fc600028f0c14 */
[----:B------:R-:W0:Y:S01]  /*04f0*/  @!P2 I2F.S16 R19, R19 ;  /* 0x000000130013a306 */ /* 0x000e220000101400 */
[----:B------:R-:W-:Y:S02]  /*0500*/  ISETP.NE.AND P5, PT, R12, 0x1, PT ;  /* 0x000000010c00780c */ /* 0x000fe40003fa5270 */
[----:B--2---:R-:W-:Y:S01]  /*0510*/  @!P4 F2FP.F16.F32.PACK_AB R18, RZ, R18 ;  /* 0x00000012ff12c23e */ /* 0x004fe200000000ff */
[----:B------:R2:W-:Y:S01]  /*0520*/  @!P1 STG.E.U16 desc[UR4][R14.64], R16 ;  /* 0x000000100e009986 */ /* 0x0005e2000c101504 */
[----:B-1----:R-:W-:-:S03]  /*0530*/  @!P3 F2FP.F16.F32.PACK_AB R13, RZ, R13 ;  /* 0x0000000dff0db23e */ /* 0x002fc600000000ff */
[----:B------:R2:W-:Y:S04]  /*0540*/  @!P4 STG.E.U16 desc[UR4][R14.64+0x6], R18 ;  /* 0x000006120e00c986 */ /* 0x0005e8000c101504 */
[----:B------:R2:W-:Y:S01]  /*0550*/  @!P3 STG.E.U16 desc[UR4][R14.64+0x2], R13 ;  /* 0x0000020d0e00b986 */ /* 0x0005e2000c101504 */
[----:B0-----:R-:W-:-:S05]  /*0560*/  @!P2 F2FP.F16.F32.PACK_AB R17, RZ, R19 ;  /* 0x00000013ff11a23e */ /* 0x001fca00000000ff */
[----:B------:R2:W-:Y:S01]  /*0570*/  @!P2 STG.E.U16 desc[UR4][R14.64+0x4], R17 ;  /* 0x000004110e00a986 */ /* 0x0005e2000c101504 */
[----:B------:R-:W-:Y:S05]  /*0580*/  @!P5 EXIT ;  /* 0x000000000000d94d */ /* 0x000fea0003800000 */
[----:B--2---:R-:W2:Y:S01]  /*0590*/  LDG.E.U8.CONSTANT R14, desc[UR4][R4.64+0x1] ;  /* 0x00000104040e7981 */ /* 0x004ea2000c1e9100 */
[----:B------:R-:W-:-:S05]  /*05a0*/  VIADD R15, R11, 0x1 ;  /* 0x000000010b0f7836 */ /* 0x000fca0000000000 */
[----:B------:R-:W-:-:S05]  /*05b0*/  IABS R17, R15 ;  /* 0x0000000f00117213 */ /* 0x000fca0000000000 */
[----:B------:R-:W-:-:S04]  /*05c0*/  IMAD.HI.U32 R13, R9, R17, RZ ;  /* 0x00000011090d7227 */ /* 0x000fc800078e00ff */
[----:B------:R-:W-:-:S04]  /*05d0*/  IMAD.MOV R16, RZ, RZ, -R13 ;  /* 0x000000ffff107224 */ /* 0x000fc800078e0a0d */
[----:B------:R-:W-:Y:S01]  /*05e0*/  IMAD R17, R10, R16, R17 ;  /* 0x000000100a117224 */ /* 0x000fe200078e0211 */
[----:B------:R-:W-:-:S04]  /*05f0*/  LOP3.LUT R16, R15, R0, RZ, 0x3c, !PT ;  /* 0x000000000f107212 */ /* 0x000fc800078e3cff */
[----:B------:R-:W-:Y:S02]  /*0600*/  ISETP.GT.U32.AND P2, PT, R10, R17, PT ;  /* 0x000000110a00720c */ /* 0x000fe40003f44070 */
[----:B------:R-:W-:-:S11]  /*0610*/  ISETP.GE.AND P3, PT, R16, RZ, PT ;  /* 0x000000ff1000720c */ /* 0x000fd60003f66270 */
[----:B------:R-:W-:Y:S02]  /*0620*/  @!P2 IMAD.IADD R17, R17, 0x1, -R10 ;  /* 0x000000011111a824 */ /* 0x000fe400078e0a0a */
[----:B------:R-:W-:-:S03]  /*0630*/  @!P2 VIADD R13, R13, 0x1 ;  /* 0x000000010d0da836 */ /* 0x000fc60000000000 */
[----:B------:R-:W-:-:S13]  /*0640*/  ISETP.GE.U32.AND P1, PT, R17, R10, PT ;  /* 0x0000000a1100720c */ /* 0x000fda0003f26070 */
[----:B------:R-:W-:-:S04]  /*0650*/  @P1 VIADD R13, R13, 0x1 ;  /* 0x000000010d0d1836 */ /* 0x000fc80000000000 */
[----:B------:R-:W-:-:S05]  /*0660*/  @!P3 IMAD.MOV R13, RZ, RZ, -R13 ;  /* 0x000000ffff0db224 */ /* 0x000fca00078e0a0d */
[----:B------:R-:W-:-:S05]  /*0670*/  SEL R13, R6, R13, !P0 ;  /* 0x0000000d060d7207 */ /* 0x000fca0004000000 */
[----:B------:R-:W-:-:S04]  /*0680*/  IMAD.MOV R16, RZ, RZ, -R13 ;  /* 0x000000ffff107224 */ /* 0x000fc800078e0a0d */
[----:B------:R-:W-:-:S04]  /*0690*/  IMAD R15, R0, R16, R15 ;  /* 0x00000010000f7224 */ /* 0x000fc800078e020f */
[----:B------:R-:W-:-:S04]  /*06a0*/  IMAD.SHL.U32 R15, R15, 0x4, RZ ;  /* 0x000000040f0f7824 */ /* 0x000fc800078e00ff */
[C---:B------:R-:W-:Y:S01]  /*06b0*/  VIADD R17, R15.reuse, 0x1 ;  /* 0x000000010f117836 */ /* 0x040fe20000000000 */
[C---:B------:R-:W-:Y:S01]  /*06c0*/  ISETP.GE.AND P1, PT, R15.reuse, R8, PT ;  /* 0x000000080f00720c */ /* 0x040fe20003f26270 */
[----:B------:R-:W-:-:S03]  /*06d0*/  VIADD R19, R15, 0x3 ;  /* 0x000000030f137836 */ /* 0x000fc60000000000 */
[-C--:B------:R-:W-:Y:S01]  /*06e0*/  ISETP.GE.AND P3, PT, R17, R8.reuse, PT ;  /* 0x000000081100720c */ /* 0x080fe20003f66270 */
[----:B------:R-:W-:Y:S01]  /*06f0*/  VIADD R17, R15, 0x2 ;  /* 0x000000020f117836 */ /* 0x000fe20000000000 */
[----:B------:R-:W-:-:S04]  /*0700*/  ISETP.GE.AND P4, PT, R19, R8, PT ;  /* 0x000000081300720c */ /* 0x000fc80003f86270 */
[----:B------:R-:W-:-:S03]  /*0710*/  ISETP.GE.AND P2, PT, R17, R8, PT ;  /* 0x000000081100720c */ /* 0x000fc60003f46270 */
[----:B--2---:R-:W-:-:S06]  /*0720*/  @!P1 LOP3.LUT R16, R14, 0x3, RZ, 0xc0, !PT ;  /* 0x000000030e109812 */ /* 0x004fcc00078ec0ff */
[----:B------:R-:W-:Y:S02]  /*0730*/  @!P4 LOP3.LUT R18, R14, 0xc0, RZ, 0xc0, !PT ;  /* 0x000000c00e12c812 */ /* 0x000fe400078ec0ff */
[--C-:B------:R-:W-:Y:S01]  /*0740*/  @!P3 SHF.R.U32.HI R17, RZ, 0x2, R14.reuse ;  /* 0x00000002ff11b819 */ /* 0x100fe2000001160e */
[----:B------:R-:W-:Y:S01]  /*0750*/  @!P1 VIADD R16, R16, 0xffffffff ;  /* 0xffffffff10109836 */ /* 0x000fe20000000000 */
[----:B------:R-:W-:Y:S02]  /*0760*/  @!P2 SHF.R.U32.HI R14, RZ, 0x4, R14 ;  /* 0x00000004ff0ea819 */ /* 0x000fe4000001160e */
[----:B------:R-:W-:Y:S02]  /*0770*/  @!P4 LEA.HI R20, R18, 0xffffffff, RZ, 0x1a ;  /* 0xffffffff1214c811 */ /* 0x000fe400078fd0ff */
[----:B------:R-:W-:Y:S01]  /*0780*/  @!P2 LOP3.LUT R14, R14, 0x3, RZ, 0xc0, !PT ;  /* 0x000000030e0ea812 */ /* 0x000fe200078ec0ff */
[----:B------:R-:W0:Y:S01]  /*0790*/  @!P1 I2F.S16 R16, R16 ;  /* 0x0000001000109306 */ /* 0x000e220000101400 */
[----:B------:R-:W-:-:S03]  /*07a0*/  @!P3 LOP3.LUT R18, R17, 0x3, RZ, 0xc0, !PT ;  /* 0x000000031112b812 */ /* 0x000fc600078ec0ff */
[----:B------:R-:W-:Y:S02]  /*07b0*/  @!P2 VIADD R19, R14, 0xffffffff ;  /* 0xffffffff0e13a836 */ /* 0x000fe40000000000 */
[----:B------:R-:W-:Y:S01]  /*07c0*/  IMAD R14, R13, R8, RZ ;  /* 0x000000080d0e7224 */ /* 0x000fe200078e02ff */
[----:B------:R-:W-:Y:S01]  /*07d0*/  SHF.R.S32.HI R13, RZ, 0x1f, R15 ;  /* 0x0000001fff0d7819 */ /* 0x000fe2000001140f */
[----:B------:R-:W-:Y:S01]  /*07e0*/  @!P3 VIADD R18, R18, 0xffffffff ;  /* 0xffffffff1212b836 */ /* 0x000fe20000000000 */
[----:B------:R-:W1:Y:S02]  /*07f0*/  @!P4 I2F.S16 R17, R20 ;  /* 0x000000140011c306 */ /* 0x000e640000101400 */
[----:B------:R-:W-:-:S04]  /*0800*/  IADD3 R15, P5, PT, R15, R14, RZ ;  /* 0x0000000e0f0f7210 */ /* 0x000fc80007fbe0ff */
[----:B------:R-:W-:Y:S02]  /*0810*/  LEA.HI.X.SX32 R22, R14, R13, 0x1, P5 ;  /* 0x0000000d0e167211 */ /* 0x000fe400028f0eff */
[----:B------:R-:W2:Y:S01]  /*0820*/  @!P3 I2F.S16 R18, R18 ;  /* 0x000000120012b306 */ /* 0x000ea20000101400 */
[C---:B------:R-:W-:Y:S02]  /*0830*/  LEA R14, P5, R15.reuse, R2, 0x1 ;  /* 0x000000020f0e7211 */ /* 0x040fe400078a08ff */
[----:B0-----:R-:W-:Y:S02]  /*0840*/  @!P1 F2FP.F16.F32.PACK_AB R16, RZ, R16 ;  /* 0x00000010ff10923e */ /* 0x001fe400000000ff */
[----:B------:R-:W-:Y:S02]  /*0850*/  LEA.HI.X R15, R15, R3, R22, 0x1, P5 ;  /* 0x000000030f0f7211 */ /* 0x000fe400028f0c16 */
[----:B------:R-:W-:Y:S01]  /*0860*/  ISETP.NE.AND P5, PT, R12, 0x2, PT ;  /* 0x000000020c00780c */ /* 0x000fe20003fa5270 */
[----:B------:R-:W0:Y:S01]  /*0870*/  @!P2 I2F.S16 R19, R19 ;  /* 0x000000130013a306 */ /* 0x000e220000101400 */
[----:B-1----:R-:W-:Y:S01]  /*0880*/  @!P4 F2FP.F16.F32.PACK_AB R17, RZ, R17 ;  /* 0x00000011ff11c23e */ /* 0x002fe200000000ff */
[----:B------:R1:W-:Y:S04]  /*0890*/  @!P1 STG.E.U16 desc[UR4][R14.64], R16 ;  /* 0x000000100e009986 */ /* 0x0003e8000c101504 */
[----:B------:R1:W-:Y:S01]  /*08a0*/  @!P4 STG.E.U16 desc[UR4][R14.64+0x6], R17 ;  /* 0x000006110e00c986 */ /* 0x0003e2000c101504 */
[----:B--2---:R-:W-:-:S05]  /*08b0*/  @!P3 F2FP.F16.F32.PACK_AB R18, RZ, R18 ;  /* 0x00000012ff12b23e */ /* 0x004fca00000000ff */
[----:B------:R1:W-:Y:S01]  /*08c0*/  @!P3 STG.E.U16 desc[UR4][R14.64+0x2], R18 ;  /* 0x000002120e00b986 */ /* 0x0003e2000c101504 */
[----:B0-----:R-:W-:-:S05]  /*08d0*/  @!P2 F2FP.F16.F32.PACK_AB R13, RZ, R19 ;  /* 0x00000013ff0da23e */ /* 0x001fca00000000ff */
[----:B------:R1:W-:Y:S01]  /*08e0*/  @!P2 STG.E.U16 desc[UR4][R14.64+0x4], R13 ;  /* 0x0000040d0e00a986 */ /* 0x0003e2000c101504 */
[----:B------:R-:W-:Y:S05]  /*08f0*/  @!P5 EXIT ;  /* 0x000000000000d94d */ /* 0x000fea0003800000 */
[----:B-1----:R-:W2:Y:S01]  /*0900*/  LDG.E.U8.CONSTANT R13, desc[UR4][R4.64+0x2] ;  /* 0x00000204040d7981 */ /* 0x002ea2000c1e9100 */
[----:B------:R-:W-:-:S05]  /*0910*/  VIADD R11, R11, 0x2 ;  /* 0x000000020b0b7836 */ /* 0x000fca0000000000 */
[----:B------:R-:W-:-:S05]  /*0920*/  IABS R15, R11 ;  /* 0x0000000b000f7213 */ /* 0x000fca0000000000 */
[----:B------:R-:W-:-:S04]  /*0930*/  IMAD.HI.U32 R14, R9, R15, RZ ;  /* 0x0000000f090e7227 */ /* 0x000fc800078e00ff */
[----:B------:R-:W-:-:S04]  /*0940*/  IMAD.MOV R16, RZ, RZ, -R14 ;  /* 0x000000ffff107224 */ /* 0x000fc800078e0a0e */
[----:B------:R-:W-:-:S05]  /*0950*/  IMAD R15, R10, R16, R15 ;  /* 0x000000100a0f7224 */ /* 0x000fca00078e020f */
[----:B------:R-:W-:-:S13]  /*0960*/  ISETP.GT.U32.AND P2, PT, R10, R15, PT ;  /* 0x0000000f0a00720c */ /* 0x000fda0003f44070 */
[----:B------:R-:W-:Y:S02]  /*0970*/  @!P2 IMAD.IADD R15, R15, 0x1, -R10 ;  /* 0x000000010f0fa824 */ /* 0x000fe400078e0a0a */
[----:B------:R-:W-:-:S03]  /*0980*/  @!P2 VIADD R14, R14, 0x1 ;  /* 0x000000010e0ea836 */ /* 0x000fc60000000000 */
[----:B------:R-:W-:Y:S02]  /*0990*/  ISETP.GE.U32.AND P1, PT, R15, R10, PT ;  /* 0x0000000a0f00720c */ /* 0x000fe40003f26070 */
[----:B------:R-:W-:-:S04]  /*09a0*/  LOP3.LUT R15, R11, R0, RZ, 0x3c, !PT ;  /* 0x000000000b0f7212 */ /* 0x000fc800078e3cff */
[----:B------:R-:W-:-:S07]  /*09b0*/  ISETP.GE.AND P3, PT, R15, RZ, PT ;  /* 0x000000ff0f00720c */ /* 0x000fce0003f66270 */
[----:B------:R-:W-:-:S06]  /*09c0*/  @P1 VIADD R14, R14, 0x1 ;  /* 0x000000010e0e1836 */ /* 0x000fcc0000000000 */
        /* <DEDUP_REMOVED lines=12> */
[----:B--2---:R-:W-:-:S10]  /*0a90*/  @!P4 LOP3.LUT R14, R13, 0x3, RZ, 0xc0, !PT ;  /* 0x000000030d0ec812 */ /* 0x004fd400078ec0ff */
[--C-:B------:R-:W-:Y:S02]  /*0aa0*/  @!P1 SHF.R.U32.HI R18, RZ, 0x4, R13.reuse ;  /* 0x00000004ff129819 */ /* 0x100fe4000001160d */
[----:B------:R-:W-:Y:S01]  /*0ab0*/  @!P3 LOP3.LUT R17, R13, 0xc0, RZ, 0xc0, !PT ;  /* 0x000000c00d11b812 */ /* 0x000fe200078ec0ff */
[----:B------:R-:W-:Y:S01]  /*0ac0*/  @!P4 VIADD R16, R14, 0xffffffff ;  /* 0xffffffff0e10c836 */ /* 0x000fe20000000000 */
[----:B------:R-:W-:Y:S02]  /*0ad0*/  @!P2 SHF.R.U32.HI R14, RZ, 0x2, R13 ;  /* 0x00000002ff0ea819 */ /* 0x000fe4000001160d */
[----:B------:R-:W-:Y:S02]  /*0ae0*/  @!P1 LOP3.LUT R18, R18, 0x3, RZ, 0xc0, !PT ;  /* 0x0000000312129812 */ /* 0x000fe400078ec0ff */
[----:B------:R-:W-:Y:S01]  /*0af0*/  @!P2 LOP3.LUT R14, R14, 0x3, RZ, 0xc0, !PT ;  /* 0x000000030e0ea812 */ /* 0x000fe200078ec0ff */
[----:B------:R-:W0:Y:S01]  /*0b00*/  @!P4 I2F.S16 R16, R16 ;  /* 0x000000100010c306 */ /* 0x000e220000101400 */
[----:B------:R-:W-:Y:S01]  /*0b10*/  @!P3 LEA.HI R17, R17, 0xffffffff, RZ, 0x1a ;  /* 0xffffffff1111b811 */ /* 0x000fe200078fd0ff */
[----:B------:R-:W-:-:S02]  /*0b20*/  @!P1 VIADD R18, R18, 0xffffffff ;  /* 0xffffffff12129836 */ /* 0x000fc40000000000 */
[----:B------:R-:W-:Y:S02]  /*0b30*/  @!P2 VIADD R13, R14, 0xffffffff ;  /* 0xffffffff0e0da836 */ /* 0x000fe40000000000 */
[----:B------:R-:W-:Y:S01]  /*0b40*/  IMAD R14, R15, R8, RZ ;  /* 0x000000080f0e7224 */ /* 0x000fe200078e02ff */
[----:B------:R-:W-:Y:S01]  /*0b50*/  SHF.R.S32.HI R15, RZ, 0x1f, R11 ;  /* 0x0000001fff0f7819 */ /* 0x000fe2000001140b */
[----:B------:R-:W1:Y:S03]  /*0b60*/  @!P3 I2F.S16 R17, R17 ;  /* 0x000000110011b306 */ /* 0x000e660000101400 */
[----:B------:R-:W-:-:S04]  /*0b70*/  IADD3 R11, P5, PT, R11, R14, RZ ;  /* 0x0000000e0b0b7210 */ /* 0x000fc80007fbe0ff */
[----:B------:R-:W-:Y:S01]  /*0b80*/  LEA.HI.X.SX32 R20, R14, R15, 0x1, P5 ;  /* 0x0000000f0e147211 */ /* 0x000fe200028f0eff */
[----:B------:R-:W2:Y:S01]  /*0b90*/  @!P2 I2F.S16 R13, R13 ;  /* 0x0000000d000da306 */ /* 0x000ea20000101400 */
[----:B------:R-:W-:Y:S02]  /*0ba0*/  ISETP.NE.AND P5, PT, R12, 0x3, PT ;  /* 0x000000030c00780c */ /* 0x000fe40003fa5270 */
[C---:B------:R-:W-:Y:S02]  /*0bb0*/  LEA R14, P6, R11.reuse, R2, 0x1 ;  /* 0x000000020b0e7211 */ /* 0x040fe400078c08ff */
[----:B0-----:R-:W-:Y:S02]  /*0bc0*/  @!P4 F2FP.F16.F32.PACK_AB R16, RZ, R16 ;  /* 0x00000010ff10c23e */ /* 0x001fe400000000ff */
[----:B------:R-:W-:Y:S01]  /*0bd0*/  LEA.HI.X R15, R11, R3, R20, 0x1, P6 ;  /* 0x000000030b0f7211 */ /* 0x000fe200030f0c14 */
[----:B------:R-:W0:Y:S01]  /*0be0*/  @!P1 I2F.S16 R18, R18 ;  /* 0x0000001200129306 */ /* 0x000e220000101400 */
[----:B-1----:R-:W-:-:S03]  /*0bf0*/  @!P3 F2FP.F16.F32.PACK_AB R17, RZ, R17 ;  /* 0x00000011ff11b23e */ /* 0x002fc600000000ff */
[----:B------:R1:W-:Y:S01]  /*0c00*/  @!P4 STG.E.U16 desc[UR4][R14.64], R16 ;  /* 0x000000100e00c986 */ /* 0x0003e2000c101504 */
[----:B--2---:R-:W-:-:S03]  /*0c10*/  @!P2 F2FP.F16.F32.PACK_AB R13, RZ, R13 ;  /* 0x0000000dff0da23e */ /* 0x004fc600000000ff */
[----:B------:R1:W-:Y:S04]  /*0c20*/  @!P3 STG.E.U16 desc[UR4][R14.64+0x6], R17 ;  /* 0x000006110e00b986 */ /* 0x0003e8000c101504 */
[----:B------:R1:W-:Y:S01]  /*0c30*/  @!P2 STG.E.U16 desc[UR4][R14.64+0x2], R13 ;  /* 0x0000020d0e00a986 */ /* 0x0003e2000c101504 */
[----:B0-----:R-:W-:-:S05]  /*0c40*/  @!P1 F2FP.F16.F32.PACK_AB R11, RZ, R18 ;  /* 0x00000012ff0b923e */ /* 0x001fca00000000ff */
[----:B------:R1:W-:Y:S01]  /*0c50*/  @!P1 STG.E.U16 desc[UR4][R14.64+0x4], R11 ;  /* 0x0000040b0e009986 */ /* 0x0003e2000c101504 */
[----:B------:R-:W-:Y:S05]  /*0c60*/  @!P5 EXIT ;  /* 0x000000000000d94d */ /* 0x000fea0003800000 */
[----:B------:R0:W2:Y:S01]  /*0c70*/  LDG.E.U8.CONSTANT R4, desc[UR4][R4.64+0x3] ;  /* 0x0000030404047981 */ /* 0x0000a2000c1e9100 */
[----:B-1----:R-:W-:-:S05]  /*0c80*/  IABS R11, R7 ;  /* 0x00000007000b7213 */ /* 0x002fca0000000000 */
        /* <DEDUP_REMOVED lines=12> */
[----:B0-----:R-:W-:Y:S02]  /*0d50*/  IMAD.MOV R5, RZ, RZ, -R9 ;  /* 0x000000ffff057224 */ /* 0x001fe400078e0a09 */
[----:B------:R-:W-:Y:S02]  /*0d60*/  IMAD R9, R9, R8, RZ ;  /* 0x0000000809097224 */ /* 0x000fe400078e02ff */
[----:B------:R-:W-:-:S04]  /*0d70*/  IMAD R0, R0, R5, R7 ;  /* 0x0000000500007224 */ /* 0x000fc800078e0207 */
[----:B------:R-:W-:-:S04]  /*0d80*/  IMAD.SHL.U32 R11, R0, 0x4, RZ ;  /* 0x00000004000b7824 */ /* 0x000fc800078e00ff */
[C---:B------:R-:W-:Y:S01]  /*0d90*/  VIADD R5, R11.reuse, 0x1 ;  /* 0x000000010b057836 */ /* 0x040fe20000000000 */
[CC--:B------:R-:W-:Y:S01]  /*0da0*/  ISETP.GE.AND P0, PT, R11.reuse, R8.reuse, PT ;  /* 0x000000080b00720c */ /* 0x0c0fe20003f06270 */
[----:B------:R-:W-:Y:S01]  /*0db0*/  VIADD R7, R11, 0x3 ;  /* 0x000000030b077836 */ /* 0x000fe20000000000 */
[----:B------:R-:W-:Y:S02]  /*0dc0*/  SHF.R.S32.HI R10, RZ, 0x1f, R11 ;  /* 0x0000001fff0a7819 */ /* 0x000fe4000001140b */
[-C--:B------:R-:W-:Y:S01]  /*0dd0*/  ISETP.GE.AND P1, PT, R5, R8.reuse, PT ;  /* 0x000000080500720c */ /* 0x080fe20003f26270 */
[C---:B------:R-:W-:Y:S01]  /*0de0*/  VIADD R5, R11.reuse, 0x2 ;  /* 0x000000020b057836 */ /* 0x040fe20000000000 */
[----:B------:R-:W-:Y:S02]  /*0df0*/  IADD3 R11, P4, PT, R11, R9, RZ ;  /* 0x000000090b0b7210 */ /* 0x000fe40007f9e0ff */
[-C--:B------:R-:W-:Y:S02]  /*0e00*/  ISETP.GE.AND P3, PT, R7, R8.reuse, PT ;  /* 0x000000080700720c */ /* 0x080fe40003f66270 */
[----:B------:R-:W-:-:S02]  /*0e10*/  ISETP.GE.AND P2, PT, R5, R8, PT ;  /* 0x000000080500720c */ /* 0x000fc40003f46270 */
[----:B------:R-:W-:Y:S02]  /*0e20*/  LEA.HI.X.SX32 R10, R9, R10, 0x1, P4 ;  /* 0x0000000a090a7211 */ /* 0x000fe400020f0eff */
[----:B------:R-:W-:-:S04]  /*0e30*/  LEA R2, P4, R11, R2, 0x1 ;  /* 0x000000020b027211 */ /* 0x000fc800078808ff */
[----:B------:R-:W-:Y:S02]  /*0e40*/  LEA.HI.X R3, R11, R3, R10, 0x1, P4 ;  /* 0x000000030b037211 */ /* 0x000fe400020f0c0a */
[----:B--2---:R-:W-:-:S03]  /*0e50*/  @!P1 SHF.R.U32.HI R5, RZ, 0x2, R4 ;  /* 0x00000002ff059819 */ /* 0x004fc60000011604 */
[----:B------:R-:W-:Y:S02]  /*0e60*/  @!P2 SHF.R.U32.HI R6, RZ, 0x4, R4 ;  /* 0x00000004ff06a819 */ /* 0x000fe40000011604 */
[----:B------:R-:W-:Y:S02]  /*0e70*/  @!P0 LOP3.LUT R0, R4, 0x3, RZ, 0xc0, !PT ;  /* 0x0000000304008812 */ /* 0x000fe400078ec0ff */
[----:B------:R-:W-:Y:S02]  /*0e80*/  @!P1 LOP3.LUT R5, R5, 0x3, RZ, 0xc0, !PT ;  /* 0x0000000305059812 */ /* 0x000fe400078ec0ff */
[----:B------:R-:W-:Y:S01]  /*0e90*/  @!P2 LOP3.LUT R6, R6, 0x3, RZ, 0xc0, !PT ;  /* 0x000000030606a812 */ /* 0x000fe200078ec0ff */
[----:B------:R-:W-:Y:S02]  /*0ea0*/  @!P0 VIADD R0, R0, 0xffffffff ;  /* 0xffffffff00008836 */ /* 0x000fe40000000000 */
[----:B------:R-:W-:Y:S02]  /*0eb0*/  @!P1 VIADD R5, R5, 0xffffffff ;  /* 0xffffffff05059836 */ /* 0x000fe40000000000 */
[----:B------:R-:W-:-:S02]  /*0ec0*/  @!P2 VIADD R6, R6, 0xffffffff ;  /* 0xffffffff0606a836 */ /* 0x000fc40000000000 */
[----:B------:R-:W0:Y:S08]  /*0ed0*/  @!P0 I2F.S16 R0, R0 ;  /* 0x0000000000008306 */ /* 0x000e300000101400 */
[----:B------:R-:W1:Y:S01]  /*0ee0*/  @!P1 I2F.S16 R5, R5 ;  /* 0x0000000500059306 */ /* 0x000e620000101400 */
[----:B0-----:R-:W-:-:S07]  /*0ef0*/  @!P0 F2FP.F16.F32.PACK_AB R0, RZ, R0 ;  /* 0x00000000ff00823e */ /* 0x001fce00000000ff */
[----:B------:R-:W0:Y:S01]  /*0f00*/  @!P2 I2F.S16 R6, R6 ;  /* 0x000000060006a306 */ /* 0x000e220000101400 */
[----:B------:R2:W-:Y:S01]  /*0f10*/  @!P0 STG.E.U16 desc[UR4][R2.64], R0 ;  /* 0x0000000002008986 */ /* 0x0005e2000c101504 */
[----:B-1----:R-:W-:-:S05]  /*0f20*/  @!P1 F2FP.F16.F32.PACK_AB R5, RZ, R5 ;  /* 0x00000005ff05923e */ /* 0x002fca00000000ff */
[----:B------:R2:W-:Y:S01]  /*0f30*/  @!P1 STG.E.U16 desc[UR4][R2.64+0x2], R5 ;  /* 0x0000020502009986 */ /* 0x0005e2000c101504 */
[----:B0-----:R-:W-:-:S05]  /*0f40*/  @!P2 F2FP.F16.F32.PACK_AB R7, RZ, R6 ;  /* 0x00000006ff07a23e */ /* 0x001fca00000000ff */
[----:B------:R2:W-:Y:S01]  /*0f50*/  @!P2 STG.E.U16 desc[UR4][R2.64+0x4], R7 ;  /* 0x000004070200a986 */ /* 0x0005e2000c101504 */
[----:B------:R-:W-:Y:S05]  /*0f60*/  @P3 EXIT ;  /* 0x000000000000394d */ /* 0x000fea0003800000 */
[----:B------:R-:W-:-:S04]  /*0f70*/  LOP3.LUT R4, R4, 0xc0, RZ, 0xc0, !PT ;  /* 0x000000c004047812 */ /* 0x000fc800078ec0ff */
[----:B------:R-:W-:-:S06]  /*0f80*/  LEA.HI R4, R4, 0xffffffff, RZ, 0x1a ;  /* 0xffffffff04047811 */ /* 0x000fcc00078fd0ff */
[----:B------:R-:W2:Y:S02]  /*0f90*/  I2F.S16 R4, R4 ;  /* 0x0000000400047306 */ /* 0x000ea40000101400 */
[----:B--2---:R-:W-:-:S05]  /*0fa0*/  F2FP.F16.F32.PACK_AB R0, RZ, R4 ;  /* 0x00000004ff00723e */ /* 0x004fca00000000ff */
[----:B------:R-:W-:Y:S01]  /*0fb0*/  STG.E.U16 desc[UR4][R2.64+0x6], R0 ;  /* 0x0000060002007986 */ /* 0x000fe2000c101504 */
[----:B------:R-:W-:Y:S05]  /*0fc0*/  EXIT ;  /* 0x000000000000794d */ /* 0x000fea0003800000 */
.L_x_0:
[----:B------:R-:W-:Y:S01]  /*0fd0*/  IABS R5, R0 ;  /* 0x0000000000057213 */ /* 0x000fe20000000000 */
[----:B------:R-:W1:Y:S03]  /*0fe0*/  LDCU.64 UR6, c[0x0][0x380] ;  /* 0x00007000ff0677ac */ /* 0x000e660008000a00 */
[----:B------:R-:W2:Y:S08]  /*0ff0*/  I2F.RP R3, R5 ;  /* 0x0000000500037306 */ /* 0x000eb00000209400 */
[----:B--2---:R-:W2:Y:S01]  /*1000*/  MUFU.RCP R3, R3 ;  /* 0x0000000300037308 */ /* 0x004ea20000001000 */
[----:B-1----:R-:W-:-:S04]  /*1010*/  IADD3 R8, P0, PT, R11, UR6, RZ ;  /* 0x000000060b087c10 */ /* 0x002fc8000ff1e0ff */
[----:B------:R-:W-:-:S05]  /*1020*/  LEA.HI.X.SX32 R9, R11, UR7, 0x1, P0 ;  /* 0x000000070b097c11 */ /* 0x000fca00080f0eff */
[----:B0-----:R0:W5:Y:S01]  /*1030*/  LDG.E.CONSTANT R4, desc[UR4][R8.64] ;  /* 0x0000000408047981 */ /* 0x001162000c1e9900 */
[----:B--2---:R-:W-:Y:S01]  /*1040*/  VIADD R12, R3, 0xffffffe ;  /* 0x0ffffffe030c7836 */ /* 0x004fe20000000000 */
[----:B0-----:R-:W-:-:S03]  /*1050*/  LOP3.LUT R9, RZ, R0, RZ, 0x33, !PT ;  /* 0x00000000ff097212 */ /* 0x001fc600078e33ff */
[----:B------:R0:W1:Y:S02]  /*1060*/  F2I.FTZ.U32.TRUNC.NTZ R13, R12 ;  /* 0x0000000c000d7305 */ /* 0x000064000021f000 */
[----:B0-----:R-:W-:Y:S02]  /*1070*/  IMAD.MOV.U32 R12, RZ, RZ, RZ ;  /* 0x000000ffff0c7224 */ /* 0x001fe400078e00ff */
[----:B-1----:R-:W-:-:S04]  /*1080*/  IMAD.MOV R6, RZ, RZ, -R13 ;  /* 0x000000ffff067224 */ /* 0x002fc800078e0a0d */
[----:B------:R-:W-:Y:S01]  /*1090*/  IMAD R15, R6, R5, RZ ;  /* 0x00000005060f7224 */ /* 0x000fe200078e02ff */
[----:B------:R-:W-:-:S03]  /*10a0*/  IABS R6, R11 ;  /* 0x0000000b00067213 */ /* 0x000fc60000000000 */
[----:B------:R-:W-:-:S06]  /*10b0*/  IMAD.HI.U32 R8, R13, R15, R12 ;  /* 0x0000000f0d087227 */ /* 0x000fcc00078e000c */
[----:B------:R-:W-:-:S04]  /*10c0*/  IMAD.HI.U32 R10, R8, R6, RZ ;  /* 0x00000006080a7227 */ /* 0x000fc800078e00ff */
[----:B------:R-:W-:-:S04]  /*10d0*/  IMAD.MOV R3, RZ, RZ, -R10 ;  /* 0x000000ffff037224 */ /* 0x000fc800078e0a0a */
[----:B------:R-:W-:Y:S01]  /*10e0*/  IMAD R6, R5, R3, R6 ;  /* 0x0000000305067224 */ /* 0x000fe200078e0206 */
[----:B------:R-:W-:-:S04]  /*10f0*/  LOP3.LUT R3, R11, R0, RZ, 0x3c, !PT ;  /* 0x000000000b037212 */ /* 0x000fc800078e3cff */
[----:B------:R-:W-:Y:S02]  /*1100*/  ISETP.GT.U32.AND P0, PT, R5, R6, PT ;  /* 0x000000060500720c */ /* 0x000fe40003f04070 */
[----:B------:R-:W-:-:S11]  /*1110*/  ISETP.GE.AND P2, PT, R3, RZ, PT ;  /* 0x000000ff0300720c */ /* 0x000fd60003f46270 */
[----:B------:R-:W-:Y:S02]  /*1120*/  @!P0 IMAD.IADD R6, R6, 0x1, -R5 ;  /* 0x0000000106068824 */ /* 0x000fe400078e0a05 */
[----:B------:R-:W-:Y:S01]  /*1130*/  @!P0 VIADD R10, R10, 0x1 ;  /* 0x000000010a0a8836 */ /* 0x000fe20000000000 */
[----:B------:R-:W-:Y:S02]  /*1140*/  ISETP.NE.AND P0, PT, R0, RZ, PT ;  /* 0x000000ff0000720c */ /* 0x000fe40003f05270 */
[----:B------:R-:W-:Y:S02]  /*1150*/  ISETP.GE.U32.AND P1, PT, R6, R5, PT ;  /* 0x000000050600720c */ /* 0x000fe40003f26070 */
[----:B------:R-:W0:Y:S11]  /*1160*/  LDC R6, c[0x0][0x394] ;  /* 0x0000e500ff067b82 */ /* 0x000e360000000800 */
[----:B------:R-:W-:-:S04]  /*1170*/  @P1 VIADD R10, R10, 0x1 ;  /* 0x000000010a0a1836 */ /* 0x000fc80000000000 */
[----:B------:R-:W-:-:S05]  /*1180*/  @!P2 IMAD.MOV R10, RZ, RZ, -R10 ;  /* 0x000000ffff0aa224 */ /* 0x000fca00078e0a0a */
[----:B------:R-:W-:-:S05]  /*1190*/  SEL R3, R9, R10, !P0 ;  /* 0x0000000a09037207 */ /* 0x000fca0004000000 */
[----:B------:R-:W-:Y:S02]  /*11a0*/  IMAD.MOV R13, RZ, RZ, -R3 ;  /* 0x000000ffff0d7224 */ /* 0x000fe400078e0a03 */
[----:B0-----:R-:W-:Y:S02]  /*11b0*/  IMAD R12, R3, R6, RZ ;  /* 0x00000006030c7224 */ /* 0x001fe400078e02ff */
[----:B------:R-:W-:-:S04]  /*11c0*/  IMAD R13, R0, R13, R11 ;  /* 0x0000000d000d7224 */ /* 0x000fc800078e020b */
[----:B------:R-:W-:-:S04]  /*11d0*/  IMAD.SHL.U32 R13, R13, 0x4, RZ ;  /* 0x000000040d0d7824 */ /* 0x000fc800078e00ff */
[----:B------:R-:W-:-:S05]  /*11e0*/  VIADD R15, R13, 0x10 ;  /* 0x000000100d0f7836 */ /* 0x000fca0000000000 */
[----:B------:R-:W-:-:S13]  /*11f0*/  ISETP.GT.AND P1, PT, R15, R6, PT ;  /* 0x000000060f00720c */ /* 0x000fda0003f24270 */
[----:B------:R-:W-:Y:S05]  /*1200*/  @!P1 BRA `(.L_x_1) ;  /* 0x0000000c004c9947 */ /* 0x000fea0003800000 */
[----:B------:R-:W-:-:S05]  /*1210*/  VIMNMX R10, PT, PT, R2, R11, !PT ;  /* 0x0000000b020a7248 */ /* 0x000fca0007fe0100 */
[----:B------:R-:W-:-:S05]  /*1220*/  IMAD.IADD R10, R10, 0x1, -R11 ;  /* 0x000000010a0a7824 */ /* 0x000fca00078e0a0b */
[----:B------:R-:W-:-:S13]  /*1230*/  ISETP.NE.AND P1, PT, R10, RZ, PT ;  /* 0x000000ff0a00720c */ /* 0x000fda0003f25270 */
[----:B------:R-:W-:Y:S05]  /*1240*/  @!P1 EXIT ;  /* 0x000000000000994d */ /* 0x000fea0003800000 */
[C---:B------:R-:W-:Y:S01]  /*1250*/  VIADD R3, R13.reuse, 0x1 ;  /* 0x000000010d037836 */ /* 0x040fe20000000000 */
[CC--:B------:R-:W-:Y:S01]  /*1260*/  ISETP.GE.AND P4, PT, R13.reuse, R6.reuse, PT ;  /* 0x000000060d00720c */ /* 0x0c0fe20003f86270 */
[----:B------:R-:W-:Y:S01]  /*1270*/  VIADD R15, R13, 0x3 ;  /* 0x000000030d0f7836 */ /* 0x000fe20000000000 */
[----:B------:R-:W-:Y:S02]  /*1280*/  SHF.R.S32.HI R19, RZ, 0x1f, R13 ;  /* 0x0000001fff137819 */ /* 0x000fe4000001140d */
[-C--:B------:R-:W-:Y:S01]  /*1290*/  ISETP.GE.AND P2, PT, R3, R6.reuse, PT ;  /* 0x000000060300720c */ /* 0x080fe20003f46270 */
[----:B------:R-:W-:Y:S01]  /*12a0*/  VIADD R3, R13, 0x2 ;  /* 0x000000020d037836 */ /* 0x000fe20000000000 */
[----:B------:R-:W-:Y:S02]  /*12b0*/  ISETP.GE.AND P3, PT, R15, R6, PT ;  /* 0x000000060f00720c */ /* 0x000fe40003f66270 */
[----:B------:R-:W-:Y:S02]  /*12c0*/  IADD3 R13, P5, PT, R13, R12, RZ ;  /* 0x0000000c0d0d7210 */ /* 0x000fe40007fbe0ff */
[----:B------:R-:W-:-:S03]  /*12d0*/  ISETP.GE.AND P1, PT, R3, R6, PT ;  /* 0x000000060300720c */ /* 0x000fc60003f26270 */
[----:B-----5:R-:W-:-:S04]  /*12e0*/  @!P4 LOP3.LUT R2, R4, 0x3, RZ, 0xc0, !PT ;  /* 0x000000030402c812 */ /* 0x020fc800078ec0ff */
[----:B------:R-:W-:Y:S01]  /*12f0*/  @!P2 LOP3.LUT R15, R4, 0xffff, RZ, 0xc0, !PT ;  /* 0x0000ffff040fa812 */ /* 0x000fe200078ec0ff */
[----:B------:R-:W-:Y:S01]  /*1300*/  @!P4 VIADD R14, R2, 0xffffffff ;  /* 0xffffffff020ec836 */ /* 0x000fe20000000000 */
[----:B------:R-:W-:Y:S01]  /*1310*/  @!P3 LOP3.LUT R16, R4, 0xc0, RZ, 0xc0, !PT ;  /* 0x000000c00410b812 */ /* 0x000fe200078ec0ff */
[----:B------:R-:W0:Y:S01]  /*1320*/  LDC.64 R2, c[0x0][0x388] ;  /* 0x0000e200ff027b82 */ /* 0x000e220000000a00 */
[----:B------:R-:W-:Y:S02]  /*1330*/  @!P2 SHF.R.U32.HI R15, RZ, 0x2, R15 ;  /* 0x00000002ff0fa819 */ /* 0x000fe4000001160f */
[----:B------:R-:W-:Y:S01]  /*1340*/  @!P3 LEA.HI R18, R16, 0xffffffff, RZ, 0x1a ;  /* 0xffffffff1012b811 */ /* 0x000fe200078fd0ff */
[----:B------:R-:W1:Y:S01]  /*1350*/  @!P4 I2F.S16 R14, R14 ;  /* 0x0000000e000ec306 */ /* 0x000e620000101400 */
[----:B------:R-:W-:Y:S02]  /*1360*/  @!P1 LOP3.LUT R16, R4, 0xffff, RZ, 0xc0, !PT ;  /* 0x0000ffff04109812 */ /* 0x000fe400078ec0ff */
[----:B------:R-:W-:-:S02]  /*1370*/  @!P2 LOP3.LUT R15, R15, 0x3, RZ, 0xc0, !PT ;  /* 0x000000030f0fa812 */ /* 0x000fc400078ec0ff */
[----:B------:R-:W-:-:S03]  /*1380*/  @!P1 SHF.R.U32.HI R16, RZ, 0x4, R16 ;  /* 0x00000004ff109819 */ /* 0x000fc60000011610 */
[----:B------:R-:W-:Y:S01]  /*1390*/  @!P2 VIADD R15, R15, 0xffffffff ;  /* 0xffffffff0f0fa836 */ /* 0x000fe20000000000 */
[----:B------:R-:W-:Y:S01]  /*13a0*/  @!P1 LOP3.LUT R16, R16, 0x3, RZ, 0xc0, !PT ;  /* 0x0000000310109812 */ /* 0x000fe200078ec0ff */
[----:B------:R-:W2:Y:S04]  /*13b0*/  @!P3 I2F.S16 R18, R18 ;  /* 0x000000120012b306 */ /* 0x000ea80000101400 */
[----:B------:R-:W-:Y:S01]  /*13c0*/  @!P1 VIADD R17, R16, 0xffffffff ;  /* 0xffffffff10119836 */ /* 0x000fe20000000000 */
[----:B------:R-:W-:Y:S02]  /*13d0*/  LEA.HI.X.SX32 R16, R12, R19, 0x1, P5 ;  /* 0x000000130c107211 */ /* 0x000fe400028f0eff */
[----:B-1----:R-:W-:Y:S01]  /*13e0*/  @!P4 F2FP.F16.F32.PACK_AB R14, RZ, R14 ;  /* 0x0000000eff0ec23e */ /* 0x002fe200000000ff */
        /* <DEDUP_REMOVED lines=13> */
[----:B------:R-:W-:-:S05]  /*14c0*/  VIADD R17, R11, 0x1 ;  /* 0x000000010b117836 */ /* 0x000fca0000000000 */
[----:B--2---:R-:W-:-:S05]  /*14d0*/  IABS R12, R17 ;  /* 0x00000011000c7213 */ /* 0x004fca0000000000 */
        /* <DEDUP_REMOVED lines=9> */
[----:B------:R-:W-:-:S04]  /*1570*/  @P2 VIADD R13, R13, 0x1 ;  /* 0x000000010d0d2836 */ /* 0x000fc80000000000 */
[----:B------:R-:W-:-:S04]  /*1580*/  IMAD.MOV.U32 R12, RZ, RZ, R13 ;  /* 0x000000ffff0c7224 */ /* 0x000fc800078e000d */
[----:B------:R-:W-:-:S05]  /*1590*/  @!P3 IMAD.MOV R12, RZ, RZ, -R12 ;  /* 0x000000ffff0cb224 */ /* 0x000fca00078e0a0c */
[----:B------:R-:W-:Y:S02]  /*15a0*/  SEL R15, R9, R12, !P0 ;  /* 0x0000000c090f7207 */ /* 0x000fe40004000000 */
[----:B------:R-:W-:-:S03]  /*15b0*/  SHF.R.U32.HI R12, RZ, 0x8, R4 ;  /* 0x00000008ff0c7819 */ /* 0x000fc60000011604 */
        /* <DEDUP_REMOVED lines=10> */
[----:B------:R-:W-:-:S04]  /*1660*/  @!P4 LOP3.LUT R14, R12, 0x3, RZ, 0xc0, !PT ;  /* 0x000000030c0ec812 */ /* 0x000fc800078ec0ff */
[----:B------:R-:W-:Y:S01]  /*1670*/  @!P2 LOP3.LUT R16, R12, 0xffff, RZ, 0xc0, !PT ;  /* 0x0000ffff0c10a812 */ /* 0x000fe200078ec0ff */
[----:B------:R-:W-:Y:S01]  /*1680*/  @!P4 VIADD R14, R14, 0xffffffff ;  /* 0xffffffff0e0ec836 */ /* 0x000fe20000000000 */
[C---:B------:R-:W-:Y:S02]  /*1690*/  @!P3 LOP3.LUT R17, R12.reuse, 0xc0, RZ, 0xc0, !PT ;  /* 0x000000c00c11b812 */ /* 0x040fe400078ec0ff */
[----:B------:R-:W-:Y:S02]  /*16a0*/  @!P2 SHF.R.U32.HI R16, RZ, 0x2, R16 ;  /* 0x00000002ff10a819 */ /* 0x000fe40000011610 */
[----:B------:R-:W-:Y:S01]  /*16b0*/  @!P1 LOP3.LUT R18, R12, 0xffff, RZ, 0xc0, !PT ;  /* 0x0000ffff0c129812 */ /* 0x000fe200078ec0ff */
[----:B------:R-:W0:Y:S01]  /*16c0*/  @!P4 I2F.S16 R14, R14 ;  /* 0x0000000e000ec306 */ /* 0x000e220000101400 */
[----:B------:R-:W-:Y:S02]  /*16d0*/  @!P2 LOP3.LUT R12, R16, 0x3, RZ, 0xc0, !PT ;  /* 0x00000003100ca812 */ /* 0x000fe400078ec0ff */
[----:B------:R-:W-:-:S02]  /*16e0*/  @!P1 SHF.R.U32.HI R18, RZ, 0x4, R18 ;  /* 0x00000004ff129819 */ /* 0x000fc40000011612 */
[----:B------:R-:W-:Y:S01]  /*16f0*/  @!P3 LEA.HI R19, R17, 0xffffffff, RZ, 0x1a ;  /* 0xffffffff1113b811 */ /* 0x000fe200078fd0ff */
[----:B------:R-:W-:Y:S01]  /*1700*/  @!P2 VIADD R17, R12, 0xffffffff ;  /* 0xffffffff0c11a836 */ /* 0x000fe20000000000 */
[----:B------:R-:W-:Y:S01]  /*1710*/  @!P1 LOP3.LUT R18, R18, 0x3, RZ, 0xc0, !PT ;  /* 0x0000000312129812 */ /* 0x000fe200078ec0ff */
[----:B------:R-:W-:Y:S01]  /*1720*/  IMAD R12, R15, R6, RZ ;  /* 0x000000060f0c7224 */ /* 0x000fe200078e02ff */
[----:B------:R-:W-:Y:S01]  /*1730*/  SHF.R.S32.HI R15, RZ, 0x1f, R13 ;  /* 0x0000001fff0f7819 */ /* 0x000fe2000001140d */
[----:B------:R-:W1:Y:S02]  /*1740*/  @!P3 I2F.S16 R16, R19 ;  /* 0x000000130010b306 */ /* 0x000e640000101400 */
[----:B------:R-:W-:Y:S01]  /*1750*/  @!P1 VIADD R18, R18, 0xffffffff ;  /* 0xffffffff12129836 */ /* 0x000fe20000000000 */
[----:B------:R-:W-:Y:S02]  /*1760*/  IADD3 R13, P5, PT, R13, R12, RZ ;  /* 0x0000000c0d0d7210 */ /* 0x000fe40007fbe0ff */
[----:B0-----:R-:W-:-:S02]  /*1770*/  @!P4 F2FP.F16.F32.PACK_AB R14, RZ, R14 ;  /* 0x0000000eff0ec23e */ /* 0x001fc400000000ff */
[----:B------:R-:W-:Y:S01]  /*1780*/  LEA.HI.X.SX32 R20, R12, R15, 0x1, P5 ;  /* 0x0000000f0c147211 */ /* 0x000fe200028f0eff */
[----:B------:R-:W0:Y:S01]  /*1790*/  @!P2 I2F.S16 R17, R17 ;  /* 0x000000110011a306 */ /* 0x000e220000101400 */
[----:B------:R-:W-:-:S04]  /*17a0*/  LEA R12, P5, R13, R2, 0x1 ;  /* 0x000000020d0c7211 */ /* 0x000fc800078a08ff */
[----:B------:R-:W-:Y:S02]  /*17b0*/  LEA.HI.X R13, R13, R3, R20, 0x1, P5 ;  /* 0x000000030d0d7211 */ /* 0x000fe400028f0c14 */
[----:B------:R-:W-:Y:S01]  /*17c0*/  ISETP.NE.AND P5, PT, R10, 0x2, PT ;  /* 0x000000020a00780c */ /* 0x000fe20003fa5270 */
[----:B------:R-:W2:Y:S01]  /*17d0*/  @!P1 I2F.S16 R18, R18 ;  /* 0x0000001200129306 */ /* 0x000ea20000101400 */
[----:B-1----:R-:W-:Y:S01]  /*17e0*/  @!P3 F2FP.F16.F32.PACK_AB R16, RZ, R16 ;  /* 0x00000010ff10b23e */ /* 0x002fe200000000ff */
[----:B------:R1:W-:Y:S04]  /*17f0*/  @!P4 STG.E.U16 desc[UR4][R12.64], R14 ;  /* 0x0000000e0c00c986 */ /* 0x0003e8000c101504 */
[----:B------:R1:W-:Y:S01]  /*1800*/  @!P3 STG.E.U16 desc[UR4][R12.64+0x6], R16 ;  /* 0x000006100c00b986 */ /* 0x0003e2000c101504 */
[----:B0-----:R-:W-:-:S05]  /*1810*/  @!P2 F2FP.F16.F32.PACK_AB R17, RZ, R17 ;  /* 0x00000011ff11a23e */ /* 0x001fca00000000ff */
[----:B------:R1:W-:Y:S01]  /*1820*/  @!P2 STG.E.U16 desc[UR4][R12.64+0x2], R17 ;  /* 0x000002110c00a986 */ /* 0x0003e2000c101504 */
[----:B--2---:R-:W-:-:S05]  /*1830*/  @!P1 F2FP.F16.F32.PACK_AB R15, RZ, R18 ;  /* 0x00000012ff0f923e */ /* 0x004fca00000000ff */
[----:B------:R1:W-:Y:S01]  /*1840*/  @!P1 STG.E.U16 desc[UR4][R12.64+0x4], R15 ;  /* 0x0000040f0c009986 */ /* 0x0003e2000c101504 */
[----:B------:R-:W-:Y:S05]  /*1850*/  @!P5 EXIT ;  /* 0x000000000000d94d */ /* 0x000fea0003800000 */
[----:B-1----:R-:W-:Y:S01]  /*1860*/  VIADD R15, R11, 0x2 ;  /* 0x000000020b0f7836 */ /* 0x002fe20000000000 */
[----:B------:R-:W-:-:S04]  /*1870*/  ISETP.NE.AND P6, PT, R10, 0x3, PT ;  /* 0x000000030a00780c */ /* 0x000fc80003fc5270 */
        /* <DEDUP_REMOVED lines=12> */
[----:B------:R-:W-:Y:S02]  /*1940*/  SEL R13, R9, R12, !P0 ;  /* 0x0000000c090d7207 */ /* 0x000fe40004000000 */
[----:B------:R-:W-:-:S03]  /*1950*/  PRMT R12, R4, 0x7632, R12 ;  /* 0x00007632040c7816 */ /* 0x000fc6000000000c */
        /* <DEDUP_REMOVED lines=11> */
[----:B------:R-:W-:Y:S01]  /*1a10*/  @!P2 PRMT R16, R4, 0x7732, RZ ;  /* 0x000077320410a816 */ /* 0x000fe200000000ff */
[----:B------:R-:W-:Y:S01]  /*1a20*/  @!P4 VIADD R14, R14, 0xffffffff ;  /* 0xffffffff0e0ec836 */ /* 0x000fe20000000000 */
[----:B------:R-:W-:-:S04]  /*1a30*/  @!P3 LOP3.LUT R12, R12, 0xc0, RZ, 0xc0, !PT ;  /* 0x000000c00c0cb812 */ /* 0x000fc800078ec0ff */
[----:B------:R-:W-:Y:S01]  /*1a40*/  @!P1 PRMT R17, R4, 0x7732, RZ ;  /* 0x0000773204119816 */ /* 0x000fe200000000ff */
[----:B------:R-:W0:Y:S01]  /*1a50*/  @!P4 I2F.S16 R14, R14 ;  /* 0x0000000e000ec306 */ /* 0x000e220000101400 */
[----:B------:R-:W-:Y:S02]  /*1a60*/  @!P3 LEA.HI R15, R12, 0xffffffff, RZ, 0x1a ;  /* 0xffffffff0c0fb811 */ /* 0x000fe400078fd0ff */
[----:B------:R-:W-:Y:S02]  /*1a70*/  @!P2 SHF.R.U32.HI R12, RZ, 0x2, R16 ;  /* 0x00000002ff0ca819 */ /* 0x000fe40000011610 */
[----:B------:R-:W-:Y:S02]  /*1a80*/  @!P1 SHF.R.U32.HI R17, RZ, 0x4, R17 ;  /* 0x00000004ff119819 */ /* 0x000fe40000011611 */
[----:B------:R-:W-:Y:S01]  /*1a90*/  @!P2 LOP3.LUT R12, R12, 0x3, RZ, 0xc0, !PT ;  /* 0x000000030c0ca812 */ /* 0x000fe200078ec0ff */
[----:B------:R-:W1:Y:S01]  /*1aa0*/  @!P3 I2F.S16 R15, R15 ;  /* 0x0000000f000fb306 */ /* 0x000e620000101400 */
[----:B------:R-:W-:-:S03]  /*1ab0*/  @!P1 LOP3.LUT R17, R17, 0x3, RZ, 0xc0, !PT ;  /* 0x0000000311119812 */ /* 0x000fc600078ec0ff */
[----:B------:R-:W-:Y:S02]  /*1ac0*/  @!P2 VIADD R16, R12, 0xffffffff ;  /* 0xffffffff0c10a836 */ /* 0x000fe40000000000 */
[----:B------:R-:W-:Y:S01]  /*1ad0*/  @!P1 VIADD R17, R17, 0xffffffff ;  /* 0xffffffff11119836 */ /* 0x000fe20000000000 */
[----:B0-----:R-:W-:Y:S01]  /*1ae0*/  @!P4 F2FP.F16.F32.PACK_AB R14, RZ, R14 ;  /* 0x0000000eff0ec23e */ /* 0x001fe200000000ff */
[----:B------:R-:W-:Y:S01]  /*1af0*/  IMAD R12, R13, R6, RZ ;  /* 0x000000060d0c7224 */ /* 0x000fe200078e02ff */
[----:B------:R-:W-:Y:S01]  /*1b00*/  SHF.R.S32.HI R13, RZ, 0x1f, R11 ;  /* 0x0000001fff0d7819 */ /* 0x000fe2000001140b */
[----:B------:R-:W0:Y:S03]  /*1b10*/  @!P2 I2F.S16 R16, R16 ;  /* 0x000000100010a306 */ /* 0x000e260000101400 */
[----:B------:R-:W-:Y:S02]  /*1b20*/  IADD3 R11, P5, PT, R11, R12, RZ ;  /* 0x0000000c0b0b7210 */ /* 0x000fe40007fbe0ff */
[----:B-1----:R-:W-:-:S02]  /*1b30*/  @!P3 F2FP.F16.F32.PACK_AB R15, RZ, R15 ;  /* 0x0000000fff0fb23e */ /* 0x002fc400000000ff */
[----:B------:R-:W-:Y:S01]  /*1b40*/  LEA.HI.X.SX32 R18, R12, R13, 0x1, P5 ;  /* 0x0000000d0c127211 */ /* 0x000fe200028f0eff */
[----:B------:R-:W1:Y:S01]  /*1b50*/  @!P1 I2F.S16 R17, R17 ;  /* 0x0000001100119306 */ /* 0x000e620000101400 */
[----:B------:R-:W-:-:S04]  /*1b60*/  LEA R12, P5, R11, R2, 0x1 ;  /* 0x000000020b0c7211 */ /* 0x000fc800078a08ff */
[----:B------:R-:W-:Y:S02]  /*1b70*/  LEA.HI.X R13, R11, R3, R18, 0x1, P5 ;  /* 0x000000030b0d7211 */ /* 0x000fe400028f0c12 */
[----:B0-----:R-:W-:-:S03]  /*1b80*/  @!P2 F2FP.F16.F32.PACK_AB R16, RZ, R16 ;  /* 0x00000010ff10a23e */ /* 0x001fc600000000ff */
[----:B------:R0:W-:Y:S04]  /*1b90*/  @!P4 STG.E.U16 desc[UR4][R12.64], R14 ;  /* 0x0000000e0c00c986 */ /* 0x0001e8000c101504 */
[----:B------:R0:W-:Y:S01]  /*1ba0*/  @!P3 STG.E.U16 desc[UR4][R12.64+0x6], R15 ;  /* 0x0000060f0c00b986 */ /* 0x0001e2000c101504 */
[----:B-1----:R-:W-:-:S03]  /*1bb0*/  @!P1 F2FP.F16.F32.PACK_AB R10, RZ, R17 ;  /* 0x00000011ff0a923e */ /* 0x002fc600000000ff */
[----:B------:R0:W-:Y:S04]  /*1bc0*/  @!P2 STG.E.U16 desc[UR4][R12.64+0x2], R16 ;  /* 0x000002100c00a986 */ /* 0x0001e8000c101504 */
[----:B------:R0:W-:Y:S01]  /*1bd0*/  @!P1 STG.E.U16 desc[UR4][R12.64+0x4], R10 ;  /* 0x0000040a0c009986 */ /* 0x0001e2000c101504 */
[----:B------:R-:W-:Y:S05]  /*1be0*/  @!P6 EXIT ;  /* 0x000000000000e94d */ /* 0x000fea0003800000 */
[----:B0-----:R-:W-:-:S05]  /*1bf0*/  IABS R10, R7 ;  /* 0x00000007000a7213 */ /* 0x001fca0000000000 */
        /* <DEDUP_REMOVED lines=12> */
[----:B------:R-:W-:Y:S02]  /*1cc0*/  IMAD.MOV R5, RZ, RZ, -R9 ;  /* 0x000000ffff057224 */ /* 0x000fe400078e0a09 */
[----:B------:R-:W-:Y:S02]  /*1cd0*/  IMAD R9, R9, R6, RZ ;  /* 0x0000000609097224 */ /* 0x000fe400078e02ff */
[----:B------:R-:W-:-:S04]  /*1ce0*/  IMAD R0, R0, R5, R7 ;  /* 0x0000000500007224 */ /* 0x000fc800078e0207 */
[----:B------:R-:W-:Y:S01]  /*1cf0*/  IMAD.SHL.U32 R10, R0, 0x4, RZ ;  /* 0x00000004000a7824 */ /* 0x000fe200078e00ff */
[----:B------:R-:W-:-:S03]  /*1d00*/  SHF.R.U32.HI R0, RZ, 0x18, R4 ;  /* 0x00000018ff007819 */ /* 0x000fc60000011604 */
[C---:B------:R-:W-:Y:S01]  /*1d10*/  VIADD R5, R10.reuse, 0x1 ;  /* 0x000000010a057836 */ /* 0x040fe20000000000 */
[CC--:B------:R-:W-:Y:S01]  /*1d20*/  ISETP.GE.AND P0, PT, R10.reuse, R6.reuse, PT ;  /* 0x000000060a00720c */ /* 0x0c0fe20003f06270 */
[C---:B------:R-:W-:Y:S01]  /*1d30*/  VIADD R11, R10.reuse, 0x3 ;  /* 0x000000030a0b7836 */ /* 0x040fe20000000000 */
[----:B------:R-:W-:Y:S02]  /*1d40*/  SHF.R.S32.HI R8, RZ, 0x1f, R10 ;  /* 0x0000001fff087819 */ /* 0x000fe4000001140a */
[-C--:B------:R-:W-:Y:S01]  /*1d50*/  ISETP.GE.AND P1, PT, R5, R6.reuse, PT ;  /* 0x000000060500720c */ /* 0x080fe20003f26270 */
[C---:B------:R-:W-:Y:S01]  /*1d60*/  VIADD R5, R10.reuse, 0x2 ;  /* 0x000000020a057836 */ /* 0x040fe20000000000 */
[----:B------:R-:W-:Y:S02]  /*1d70*/  IADD3 R10, P4, PT, R10, R9, RZ ;  /* 0x000000090a0a7210 */ /* 0x000fe40007f9e0ff */
[-C--:B------:R-:W-:Y:S02]  /*1d80*/  ISETP.GE.AND P3, PT, R11, R6.reuse, PT ;  /* 0x000000060b00720c */ /* 0x080fe40003f66270 */
[----:B------:R-:W-:-:S02]  /*1d90*/  ISETP.GE.AND P2, PT, R5, R6, PT ;  /* 0x000000060500720c */ /* 0x000fc40003f46270 */
[----:B------:R-:W-:Y:S02]  /*1da0*/  LEA.HI.X.SX32 R8, R9, R8, 0x1, P4 ;  /* 0x0000000809087211 */ /* 0x000fe400020f0eff */
[----:B------:R-:W-:Y:S02]  /*1db0*/  @!P0 LOP3.LUT R0, R0, 0x3, RZ, 0xc0, !PT ;  /* 0x0000000300008812 */ /* 0x000fe400078ec0ff */
[----:B------:R-:W-:Y:S02]  /*1dc0*/  LEA R2, P4, R10, R2, 0x1 ;  /* 0x000000020a027211 */ /* 0x000fe400078808ff */
[----:B------:R-:W-:Y:S01]  /*1dd0*/  @!P1 SHF.R.U32.HI R5, RZ, 0x1a, R4 ;  /* 0x0000001aff059819 */ /* 0x000fe20000011604 */
[----:B------:R-:W-:Y:S01]  /*1de0*/  @!P0 VIADD R0, R0, 0xffffffff ;  /* 0xffffffff00008836 */ /* 0x000fe20000000000 */
[----:B------:R-:W-:Y:S02]  /*1df0*/  LEA.HI.X R3, R10, R3, R8, 0x1, P4 ;  /* 0x000000030a037211 */ /* 0x000fe400020f0c08 */
[----:B------:R-:W-:-:S02]  /*1e00*/  @!P1 LOP3.LUT R5, R5, 0x3, RZ, 0xc0, !PT ;  /* 0x0000000305059812 */ /* 0x000fc400078ec0ff */
[----:B------:R-:W-:Y:S01]  /*1e10*/  @!P2 SHF.R.U32.HI R7, RZ, 0x1c, R4 ;  /* 0x0000001cff07a819 */ /* 0x000fe20000011604 */
[----:B------:R-:W0:Y:S02]  /*1e20*/  @!P0 I2F.S16 R0, R0 ;  /* 0x0000000000008306 */ /* 0x000e240000101400 */
[----:B------:R-:W-:Y:S01]  /*1e30*/  @!P1 VIADD R5, R5, 0xffffffff ;  /* 0xffffffff05059836 */ /* 0x000fe20000000000 */
[----:B------:R-:W-:-:S05]  /*1e40*/  @!P2 LOP3.LUT R7, R7, 0x3, RZ, 0xc0, !PT ;  /* 0x000000030707a812 */ /* 0x000fca00078ec0ff */
[----:B------:R-:W-:Y:S01]  /*1e50*/  @!P2 VIADD R7, R7, 0xffffffff ;  /* 0xffffffff0707a836 */ /* 0x000fe20000000000 */
        /* <DEDUP_REMOVED lines=9> */
[----:B------:R-:W-:-:S06]  /*1ef0*/  LEA.HI R4, R4, 0xffffffff, RZ, 0x2 ;  /* 0xffffffff04047811 */ /* 0x000fcc00078f10ff */
[----:B------:R-:W2:Y:S02]  /*1f00*/  I2F.S16 R4, R4 ;  /* 0x0000000400047306 */ /* 0x000ea40000101400 */
[----:B--2---:R-:W-:-:S05]  /*1f10*/  F2FP.F16.F32.PACK_AB R0, RZ, R4 ;  /* 0x00000004ff00723e */ /* 0x004fca00000000ff */
[----:B------:R-:W-:Y:S01]  /*1f20*/  STG.E.U16 desc[UR4][R2.64+0x6], R0 ;  /* 0x0000060002007986 */ /* 0x000fe2000c101504 */
[----:B------:R-:W-:Y:S05]  /*1f30*/  EXIT ;  /* 0x000000000000794d */ /* 0x000fea0003800000 */
.L_x_1:
[C---:B-----5:R-:W-:Y:S01]  /*1f40*/  LOP3.LUT R0, R4.reuse, 0x3, RZ, 0xc0, !PT ;  /* 0x0000000304007812 */ /* 0x060fe200078ec0ff */
[----:B------:R-:W-:Y:S01]  /*1f50*/  IMAD.IADD R13, R13, 0x1, R12 ;  /* 0x000000010d0d7824 */ /* 0x000fe200078e020c */
[----:B------:R-:W-:Y:S02]  /*1f60*/  PRMT R2, R4, 0x7632, R2 ;  /* 0x0000763204027816 */ /* 0x000fe40000000002 */
[----:B------:R-:W-:Y:S01]  /*1f70*/  SHF.R.U32.HI R8, RZ, 0x8, R4 ;  /* 0x00000008ff087819 */ /* 0x000fe20000011604 */
[----:B------:R-:W-:Y:S01]  /*1f80*/  VIADD R9, R0, 0xffffffff ;  /* 0xffffffff00097836 */ /* 0x000fe20000000000 */
[C---:B------:R-:W-:Y:S02]  /*1f90*/  LOP3.LUT R0, R4.reuse, 0xc0, RZ, 0xc0, !PT ;  /* 0x000000c004007812 */ /* 0x040fe400078ec0ff */
[----:B------:R-:W-:Y:S02]  /*1fa0*/  LEA.HI R11, R4, 0xffffffff, RZ, 0x2 ;  /* 0xffffffff040b7811 */ /* 0x000fe400078f10ff */
[----:B------:R-:W-:Y:S01]  /*1fb0*/  LEA.HI R10, R0, 0xffffffff, RZ, 0x1a ;  /* 0xffffffff000a7811 */ /* 0x000fe200078fd0ff */
[----:B------:R-:W-:Y:S01]  /*1fc0*/  I2F.S16 R9, R9 ;  /* 0x0000000900097306 */ /* 0x000fe20000101400 */
[----:B------:R-:W-:-:S02]  /*1fd0*/  LOP3.LUT R0, R2, 0x3, RZ, 0xc0, !PT ;  /* 0x0000000302007812 */ /* 0x000fc400078ec0ff */
[----:B------:R-:W-:Y:S02]  /*1fe0*/  LOP3.LUT R2, R2, 0xc0, RZ, 0xc0, !PT ;  /* 0x000000c002027812 */ /* 0x000fe400078ec0ff */
[--C-:B------:R-:W-:Y:S01]  /*1ff0*/  SHF.R.U32.HI R16, RZ, 0x18, R4.reuse ;  /* 0x00000018ff107819 */ /* 0x100fe20000011604 */
[----:B------:R-:W-:Y:S01]  /*2000*/  VIADD R7, R0, 0xffffffff ;  /* 0xffffffff00077836 */ /* 0x000fe20000000000 */
[----:B------:R-:W-:Y:S01]  /*2010*/  LEA.HI R6, R2, 0xffffffff, RZ, 0x1a ;  /* 0xffffffff02067811 */ /* 0x000fe200078fd0ff */
[----:B------:R-:W0:Y:S01]  /*2020*/  I2F.S16 R10, R10 ;  /* 0x0000000a000a7306 */ /* 0x000e220000101400 */
[----:B------:R-:W-:Y:S02]  /*2030*/  LOP3.LUT R2, R8, 0x3, RZ, 0xc0, !PT ;  /* 0x0000000308027812 */ /* 0x000fe400078ec0ff */
[----:B------:R-:W-:Y:S02]  /*2040*/  LOP3.LUT R18, R16, 0x3, RZ, 0xc0, !PT ;  /* 0x0000000310127812 */ /* 0x000fe400078ec0ff */
[--C-:B------:R-:W-:Y:S01]  /*2050*/  SHF.R.U32.HI R16, RZ, 0x1a, R4.reuse ;  /* 0x0000001aff107819 */ /* 0x100fe20000011604 */
[----:B------:R-:W-:Y:S01]  /*2060*/  VIADD R17, R2, 0xffffffff ;  /* 0xffffffff02117836 */ /* 0x000fe20000000000 */
[----:B------:R-:W-:Y:S01]  /*2070*/  LOP3.LUT R0, R8, 0xc0, RZ, 0xc0, !PT ;  /* 0x000000c008007812 */ /* 0x000fe200078ec0ff */
[----:B------:R-:W1:Y:S01]  /*2080*/  LDC.64 R2, c[0x0][0x388] ;  /* 0x0000e200ff027b82 */ /* 0x000e620000000a00 */
[----:B------:R-:W-:Y:S01]  /*2090*/  I2F.S16 R7, R7 ;  /* 0x0000000700077306 */ /* 0x000fe20000101400 */
[----:B------:R-:W-:Y:S01]  /*20a0*/  LOP3.LUT R16, R16, 0x3, RZ, 0xc0, !PT ;  /* 0x0000000310107812 */ /* 0x000fe200078ec0ff */
[----:B------:R-:W-:Y:S01]  /*20b0*/  VIADD R19, R18, 0xffffffff ;  /* 0xffffffff12137836 */ /* 0x000fe20000000000 */
[----:B------:R-:W-:-:S02]  /*20c0*/  SHF.R.U32.HI R5, RZ, 0x12, R4 ;  /* 0x00000012ff057819 */ /* 0x000fc40000011604 */
[----:B------:R-:W-:Y:S01]  /*20d0*/  LEA.HI R0, R0, 0xffffffff, RZ, 0x1a ;  /* 0xffffffff00007811 */ /* 0x000fe200078fd0ff */
[----:B------:R-:W-:Y:S01]  /*20e0*/  VIADD R16, R16, 0xffffffff ;  /* 0xffffffff10107836 */ /* 0x000fe20000000000 */
[----:B0-----:R-:W-:Y:S01]  /*20f0*/  F2FP.F16.F32.PACK_AB R10, RZ, R10 ;  /* 0x0000000aff0a723e */ /* 0x001fe200000000ff */
[----:B------:R-:W0:Y:S01]  /*2100*/  I2F.S16 R11, R11 ;  /* 0x0000000b000b7306 */ /* 0x000e220000101400 */
[----:B------:R-:W-:Y:S02]  /*2110*/  LOP3.LUT R14, R5, 0x3, RZ, 0xc0, !PT ;  /* 0x00000003050e7812 */ /* 0x000fe400078ec0ff */
[----:B------:R-:W-:Y:S02]  /*2120*/  SHF.R.U32.HI R15, RZ, 0x14, R4 ;  /* 0x00000014ff0f7819 */ /* 0x000fe40000011604 */
[----:B------:R-:W-:Y:S01]  /*2130*/  F2FP.F16.F32.PACK_AB R18, RZ, R9 ;  /* 0x00000009ff12723e */ /* 0x000fe200000000ff */
[----:B------:R-:W-:Y:S01]  /*2140*/  VIADD R14, R14, 0xffffffff ;  /* 0xffffffff0e0e7836 */ /* 0x000fe20000000000 */
[----:B------:R-:W-:Y:S01]  /*2150*/  LOP3.LUT R15, R15, 0x3, RZ, 0xc0, !PT ;  /* 0x000000030f0f7812 */ /* 0x000fe200078ec0ff */
[----:B------:R2:W-:Y:S04]  /*2160*/  I2F.S16 R12, R19 ;  /* 0x00000013000c7306 */ /* 0x0005e80000101400 */
[----:B------:R-:W-:-:S02]  /*2170*/  VIADD R15, R15, 0xffffffff ;  /* 0xffffffff0f0f7836 */ /* 0x000fc40000000000 */
[----:B-1----:R-:W-:Y:S02]  /*2180*/  IMAD.WIDE R2, R13, 0x2, R2 ;  /* 0x000000020d027825 */ /* 0x002fe400078e0202 */
[----:B------:R1:W3:Y:S01]  /*2190*/  I2F.S16 R5, R17 ;  /* 0x0000001100057306 */ /* 0x0002e20000101400 */
[----:B--2---:R-:W-:Y:S02]  /*21a0*/  PRMT R19, R10, 0x7610, R19 ;  /* 0x000076100a137816 */ /* 0x004fe40000000013 */
[----:B------:R-:W-:Y:S01]  /*21b0*/  LOP3.LUT R10, R8, 0xffff, RZ, 0xc0, !PT ;  /* 0x0000ffff080a7812 */ /* 0x000fe200078ec0ff */
[----:B------:R-:W-:Y:S01]  /*21c0*/  STG.E.U16 desc[UR4][R2.64], R18 ;  /* 0x0000001202007986 */ /* 0x000fe2000c101504 */
[----:B------:R-:W-:Y:S02]  /*21d0*/  LOP3.LUT R13, R4, 0xffff, RZ, 0xc0, !PT ;  /* 0x0000ffff040d7812 */ /* 0x000fe400078ec0ff */
[----:B0-----:R-:W-:Y:S01]  /*21e0*/  F2FP.F16.F32.PACK_AB R20, RZ, R11 ;  /* 0x0000000bff14723e */ /* 0x001fe200000000ff */
[----:B------:R-:W0:Y:S01]  /*21f0*/  I2F.S16 R6, R6 ;  /* 0x0000000600067306 */ /* 0x000e220000101400 */
[----:B-1----:R-:W-:Y:S01]  /*2200*/  SHF.R.U32.HI R17, RZ, 0x1c, R4 ;  /* 0x0000001cff117819 */ /* 0x002fe20000011604 */
[----:B------:R-:W-:Y:S01]  /*2210*/  STG.E.U16 desc[UR4][R2.64+0x6], R19 ;  /* 0x0000061302007986 */ /* 0x000fe2000c101504 */
[----:B------:R-:W-:-:S02]  /*2220*/  SHF.R.U32.HI R11, RZ, 0x4, R13 ;  /* 0x00000004ff0b7819 */ /* 0x000fc4000001160d */
[----:B------:R-:W-:Y:S01]  /*2230*/  SHF.R.U32.HI R13, RZ, 0x2, R13 ;  /* 0x00000002ff0d7819 */ /* 0x000fe2000001160d */
[----:B------:R-:W-:Y:S01]  /*2240*/  STG.E.U16 desc[UR4][R2.64+0x1e], R20 ;  /* 0x00001e1402007986 */ /* 0x000fe2000c101504 */
[----:B------:R-:W-:Y:S01]  /*2250*/  LOP3.LUT R17, R17, 0x3, RZ, 0xc0, !PT ;  /* 0x0000000311117812 */ /* 0x000fe200078ec0ff */
[----:B------:R1:W2:Y:S01]  /*2260*/  I2F.S16 R4, R16 ;  /* 0x0000001000047306 */ /* 0x0002a20000101400 */
[----:B------:R-:W-:Y:S02]  /*2270*/  LOP3.LUT R11, R11, 0x3, RZ, 0xc0, !PT ;  /* 0x000000030b0b7812 */ /* 0x000fe400078ec0ff */
[----:B------:R-:W-:Y:S01]  /*2280*/  LOP3.LUT R13, R13, 0x3, RZ, 0xc0, !PT ;  /* 0x000000030d0d7812 */ /* 0x000fe200078ec0ff */
[----:B------:R-:W-:Y:S01]  /*2290*/  VIADD R9, R17, 0xffffffff ;  /* 0xffffffff11097836 */ /* 0x000fe20000000000 */
[----:B---3--:R-:W-:Y:S01]  /*22a0*/  F2FP.F16.F32.PACK_AB R5, RZ, R5 ;  /* 0x00000005ff05723e */ /* 0x008fe200000000ff */
[----:B------:R-:W-:Y:S01]  /*22b0*/  VIADD R11, R11, 0xffffffff ;  /* 0xffffffff0b0b7836 */ /* 0x000fe20000000000 */
[----:B0-----:R-:W-:Y:S01]  /*22c0*/  F2FP.F16.F32.PACK_AB R17, RZ, R6 ;  /* 0x00000006ff11723e */ /* 0x001fe200000000ff */
[----:B------:R-:W0:Y:S01]  /*22d0*/  I2F.S16 R0, R0 ;  /* 0x0000000000007306 */ /* 0x000e220000101400 */
[----:B-1----:R-:W-:Y:S01]  /*22e0*/  F2FP.F16.F32.PACK_AB R16, RZ, R7 ;  /* 0x00000007ff10723e */ /* 0x002fe200000000ff */
[----:B------:R-:W-:Y:S01]  /*22f0*/  VIADD R13, R13, 0xffffffff ;  /* 0xffffffff0d0d7836 */ /* 0x000fe20000000000 */
[--C-:B------:R-:W-:Y:S01]  /*2300*/  SHF.R.U32.HI R7, RZ, 0x4, R10.reuse ;  /* 0x00000004ff077819 */ /* 0x100fe2000001160a */
[----:B------:R-:W-:Y:S01]  /*2310*/  STG.E.U16 desc[UR4][R2.64+0x16], R17 ;  /* 0x0000161102007986 */ /* 0x000fe2000c101504 */
[----:B------:R-:W-:-:S02]  /*2320*/  SHF.R.U32.HI R10, RZ, 0x2, R10 ;  /* 0x00000002ff0a7819 */ /* 0x000fc4000001160a */
[----:B------:R-:W-:Y:S01]  /*2330*/  LOP3.LUT R7, R7, 0x3, RZ, 0xc0, !PT ;  /* 0x0000000307077812 */ /* 0x000fe200078ec0ff */
[----:B------:R-:W1:Y:S01]  /*2340*/  I2F.S16 R14, R14 ;  /* 0x0000000e000e7306 */ /* 0x000e620000101400 */
[----:B------:R-:W-:Y:S01]  /*2350*/  LOP3.LUT R10, R10, 0x3, RZ, 0xc0, !PT ;  /* 0x000000030a0a7812 */ /* 0x000fe200078ec0ff */
[----:B------:R-:W-:Y:S01]  /*2360*/  STG.E.U16 desc[UR4][R2.64+0x10], R16 ;  /* 0x0000101002007986 */ /* 0x000fe2000c101504 */
[----:B------:R-:W-:Y:S01]  /*2370*/  F2FP.F16.F32.PACK_AB R12, RZ, R12 ;  /* 0x0000000cff0c723e */ /* 0x000fe200000000ff */
[----:B------:R-:W-:Y:S01]  /*2380*/  VIADD R7, R7, 0xffffffff ;  /* 0xffffffff07077836 */ /* 0x000fe20000000000 */
[----:B--2---:R-:W-:Y:S01]  /*2390*/  F2FP.F16.F32.PACK_AB R4, RZ, R4 ;  /* 0x00000004ff04723e */ /* 0x004fe200000000ff */
[----:B------:R-:W-:Y:S01]  /*23a0*/  VIADD R10, R10, 0xffffffff ;  /* 0xffffffff0a0a7836 */ /* 0x000fe20000000000 */
[----:B0-----:R-:W-:Y:S01]  /*23b0*/  F2FP.F16.F32.PACK_AB R6, RZ, R0 ;  /* 0x00000000ff06723e */ /* 0x001fe200000000ff */
[----:B------:R-:W0:Y:S01]  /*23c0*/  I2F.S16 R15, R15 ;  /* 0x0000000f000f7306 */ /* 0x000e220000101400 */
[----:B------:R-:W-:Y:S04]  /*23d0*/  STG.E.U16 desc[UR4][R2.64+0x8], R5 ;  /* 0x0000080502007986 */ /* 0x000fe8000c101504 */
[----:B------:R-:W-:Y:S01]  /*23e0*/  STG.E.U16 desc[UR4][R2.64+0xe], R6 ;  /* 0x00000e0602007986 */ /* 0x000fe2000c101504 */
[----:B-1----:R-:W-:-:S02]  /*23f0*/  F2FP.F16.F32.PACK_AB R14, RZ, R14 ;  /* 0x0000000eff0e723e */ /* 0x002fc400000000ff */
[----:B------:R-:W1:Y:S01]  /*2400*/  I2F.S16 R9, R9 ;  /* 0x0000000900097306 */ /* 0x000e620000101400 */
[----:B------:R-:W-:Y:S04]  /*2410*/  STG.E.U16 desc[UR4][R2.64+0x18], R12 ;  /* 0x0000180c02007986 */ /* 0x000fe8000c101504 */
[----:B------:R-:W-:Y:S01]  /*2420*/  STG.E.U16 desc[UR4][R2.64+0x12], R14 ;  /* 0x0000120e02007986 */ /* 0x000fe2000c101504 */
[----:B0-----:R-:W-:Y:S02]  /*2430*/  F2FP.F16.F32.PACK_AB R15, RZ, R15 ;  /* 0x0000000fff0f723e */ /* 0x001fe400000000ff */
[----:B------:R-:W0:Y:S01]  /*2440*/  I2F.S16 R8, R11 ;  /* 0x0000000b00087306 */ /* 0x000e220000101400 */
[----:B------:R-:W-:Y:S04]  /*2450*/  STG.E.U16 desc[UR4][R2.64+0x1a], R4 ;  /* 0x00001a0402007986 */ /* 0x000fe8000c101504 */
[----:B------:R-:W-:Y:S01]  /*2460*/  STG.E.U16 desc[UR4][R2.64+0x14], R15 ;  /* 0x0000140f02007986 */ /* 0x000fe2000c101504 */
[----:B-1----:R-:W-:-:S02]  /*2470*/  F2FP.F16.F32.PACK_AB R9, RZ, R9 ;  /* 0x00000009ff09723e */ /* 0x002fc400000000ff */
[----:B------:R-:W1:Y:S03]  /*2480*/  I2F.S16 R0, R13 ;  /* 0x0000000d00007306 */ /* 0x000e660000101400 */
[----:B------:R-:W-:Y:S01]  /*2490*/  STG.E.U16 desc[UR4][R2.64+0x1c], R9 ;  /* 0x00001c0902007986 */ /* 0x000fe2000c101504 */
[----:B0-----:R-:W-:-:S04]  /*24a0*/  F2FP.F16.F32.PACK_AB R8, RZ, R8 ;  /* 0x00000008ff08723e */ /* 0x001fc800000000ff */
[----:B------:R-:W0:Y:S01]  /*24b0*/  I2F.S16 R7, R7 ;  /* 0x0000000700077306 */ /* 0x000e220000101400 */
[----:B------:R-:W-:Y:S01]  /*24c0*/  STG.E.U16 desc[UR4][R2.64+0x4], R8 ;  /* 0x0000040802007986 */ /* 0x000fe2000c101504 */
[----:B-1----:R-:W-:-:S06]  /*24d0*/  F2FP.F16.F32.PACK_AB R0, RZ, R0 ;  /* 0x00000000ff00723e */ /* 0x002fcc00000000ff */
[----:B------:R-:W1:Y:S01]  /*24e0*/  I2F.S16 R10, R10 ;  /* 0x0000000a000a7306 */ /* 0x000e620000101400 */
[----:B------:R-:W-:Y:S01]  /*24f0*/  STG.E.U16 desc[UR4][R2.64+0x2], R0 ;  /* 0x0000020002007986 */ /* 0x000fe2000c101504 */
[----:B0-----:R-:W-:-:S05]  /*2500*/  F2FP.F16.F32.PACK_AB R7, RZ, R7 ;  /* 0x00000007ff07723e */ /* 0x001fca00000000ff */
[----:B------:R-:W-:Y:S01]  /*2510*/  STG.E.U16 desc[UR4][R2.64+0xc], R7 ;  /* 0x00000c0702007986 */ /* 0x000fe2000c101504 */
[----:B-1----:R-:W-:-:S05]  /*2520*/  F2FP.F16.F32.PACK_AB R10, RZ, R10 ;  /* 0x0000000aff0a723e */ /* 0x002fca00000000ff */
[----:B------:R-:W-:Y:S01]  /*2530*/  STG.E.U16 desc[UR4][R2.64+0xa], R10 ;  /* 0x00000a0a02007986 */ /* 0x000fe2000c101504 */
[----:B------:R-:W-:Y:S05]  /*2540*/  EXIT ;  /* 0x000000000000794d */ /* 0x000fea0003800000 */
.L_x_2:
[----:B------:R-:W-:-:S00]  /*2550*/  BRA `(.L_x_2) ;  /* 0xfffffffc00fc7947 */ /* 0x000fc0000383ffff */
[----:B------:R-:W-:-:S00]  /*2560*/  NOP ;  /* 0x0000000000007918 */ /* 0x000fc00000000000 */
        /* <DEDUP_REMOVED lines=9> */
.L_x_3:


//--------------------- .nv.shared.reserved.0     --------------------------
	.section	.nv.shared.reserved.0,"aw",@nobits
	.weak		__nv_reservedSMEM_offset_0_alias
	.size		__nv_reservedSMEM_offset_0_alias, 0, 64
	.other		__nv_reservedSMEM_offset_0_alias,@"STO_CUDA_RESERVED_SHARED STV_DEFAULT"
__nv_reservedSMEM_offset_0_alias:
	.zero		0
	.zero		64


//--------------------- .nv.constant0._Z18int2_unpack_kernelPKhP6__halfiii --------------------------
	.section	.nv.constant0._Z18int2_unpack_kernelPKhP6__halfiii,"a",@progbits
	.sectionflags	@""
	.align	4
.nv.constant0._Z18int2_unpack_kernelPKhP6__halfiii:
	.zero		924


//--------------------- SYMBOLS --------------------------

	.type		.nv.reservedSmem.offset0,@object
	.size		.nv.reservedSmem.offset0,0x4
